	.target	sm_100a

	.elftype	@"ET_EXEC"


//--------------------- .note.nv.tkinfo           --------------------------
	.section	.note.nv.tkinfo,"",@"SHT_NOTE"
	.sectionflags	@"SHF_NOTE_NV_TKINFO"
	.tkinfo
        /*0018*/ 	.word	0x00000002
        /*0030*/ 	.string	""
        /*0030*/ 	.string	"ptxas"
        /*0030*/ 	.string	"Cuda compilation tools, release 13.0, V13.0.88"
        /*0030*/ 	.string	"Build cuda_13.0.r13.0/compiler.36424714_0"
        /*0030*/ 	.string	"-arch sm_100a -m 64 "



//--------------------- .note.nv.cuinfo           --------------------------
	.section	.note.nv.cuinfo,"",@"SHT_NOTE"
	.sectionflags	@"SHF_NOTE_NV_CUINFO"
        /*0018*/ 	.short	0x0002
        /*001a*/ 	.short	0x0064
        /*001c*/ 	.short	0x0082
	.zero		2


//--------------------- .nv.info                  --------------------------
	.section	.nv.info,"",@"SHT_CUDA_INFO"
	.align	4


	//----- nvinfo : EIATTR_REGCOUNT
	.align		4
        /*0000*/ 	.byte	0x04, 0x2f
        /*0002*/ 	.short	(.L_19 - .L_18)
	.align		4
.L_18:
        /*0004*/ 	.word	index@(_ZN7cutlass13device_kernelINS_4gemm6kernel13GemmUniversalIN4cute5tupleIJiiiiEEENS1_10collective13CollectiveMmaINS1_35MainloopSm100TmaUmmaWarpSpecializedILi3ELi2ELi4ENS5_IJNS4_1CILi2EEENSA_ILi1EEESC_EEEEENS5_IJNSA_ILi256EEENSA_ILi128EEENSA_ILi64EEEEEENS_12float_e4m3_tENS5_IJlSC_lEEESJ_SK_NS4_8TiledMMAINS4_8MMA_AtomIJNS4_10MMA_TraitsINS4_25SM100_MMA_F8F6F4_2x1SM_SSEJSJ_SJ_fSF_SG_NS4_17integral_constantINS4_4UMMA5MajorELSR_0EEESS_NSP_INSQ_7ScaleInELST_0EEESU_EEEEEENS4_6LayoutINS5_IJSC_SC_SC_EEENS5_IJNSA_ILi0EEESZ_SZ_EEEEENS5_IJNS4_10UnderscoreES12_S12_EEEEENS4_18SM100_TMA_2SM_LOADENS4_14ComposedLayoutINS4_7SwizzleILi2ELi4ELi3EEENS4_18smem_ptr_flag_bitsILi8EEENSX_INS5_IJNSA_ILi8EEESH_EEENS5_IJSH_SC_EEEEEEEvNS4_8identityES15_S1F_vS1G_EENS_8epilogue10collective18CollectiveEpilogueINS1I_23Sm100TmaWarpSpecializedILi2ELi2ELi64ELb0ELb0EEEJNS5_IJSG_SG_SH_EEENS5_IJNSX_ISG_SC_EENSX_ISH_SC_EEEEESJ_SK_SJ_SK_NS1I_6fusion15FusionCallbacksIS1M_NS1R_17LinearCombinationISJ_fSJ_fLNS_15FloatRoundStyleE2EEES1N_S1Q_JEEENS4_5SM1004TMEM4LOAD26SM100_TMEM_LOAD_32dp32b64xENS4_13SM90_TMA_LOADES1F_NS4_39AutoVectorizingCopyWithAssumedAlignmentILi128EEENS4_14SM90_TMA_STOREES1F_S23_S23_EEEvvEEEEvNT_6ParamsE)
        /*0008*/ 	.word	0x000000de


	//----- nvinfo : EIATTR_FRAME_SIZE
	.align		4
.L_19:
        /*000c*/ 	.byte	0x04, 0x11
        /*000e*/ 	.short	(.L_21 - .L_20)
	.align		4
.L_20:
        /*0010*/ 	.word	index@($__internal_2_$__cuda_sm10x_tcgen05_guardrail_trap_unallocated_columns_being_dealloced)
        /*0014*/ 	.word	0x00000000


	//----- nvinfo : EIATTR_FRAME_SIZE
	.align		4
.L_21:
        /*0018*/ 	.byte	0x04, 0x11
        /*001a*/ 	.short	(.L_23 - .L_22)
	.align		4
.L_22:
        /*001c*/ 	.word	index@($__internal_1_$__cuda_sm10x_tcgen05_guardrail_trap_phase_invalid_during_alloc)
        /*0020*/ 	.word	0x00000000


	//----- nvinfo : EIATTR_FRAME_SIZE
	.align		4
.L_23:
        /*0024*/ 	.byte	0x04, 0x11
        /*0026*/ 	.short	(.L_25 - .L_24)
	.align		4
.L_24:
        /*0028*/ 	.word	index@($__internal_0_$__cuda_sm10x_tcgen05_guardrail_trap_col_being_dealloced_not_returned_by_alloc)
        /*002c*/ 	.word	0x00000000


	//----- nvinfo : EIATTR_FRAME_SIZE
	.align		4
.L_25:
        /*0030*/ 	.byte	0x04, 0x11
        /*0032*/ 	.short	(.L_27 - .L_26)
	.align		4
.L_26:
        /*0034*/ 	.word	index@(_ZN7cutlass13device_kernelINS_4gemm6kernel13GemmUniversalIN4cute5tupleIJiiiiEEENS1_10collective13CollectiveMmaINS1_35MainloopSm100TmaUmmaWarpSpecializedILi3ELi2ELi4ENS5_IJNS4_1CILi2EEENSA_ILi1EEESC_EEEEENS5_IJNSA_ILi256EEENSA_ILi128EEENSA_ILi64EEEEEENS_12float_e4m3_tENS5_IJlSC_lEEESJ_SK_NS4_8TiledMMAINS4_8MMA_AtomIJNS4_10MMA_TraitsINS4_25SM100_MMA_F8F6F4_2x1SM_SSEJSJ_SJ_fSF_SG_NS4_17integral_constantINS4_4UMMA5MajorELSR_0EEESS_NSP_INSQ_7ScaleInELST_0EEESU_EEEEEENS4_6LayoutINS5_IJSC_SC_SC_EEENS5_IJNSA_ILi0EEESZ_SZ_EEEEENS5_IJNS4_10UnderscoreES12_S12_EEEEENS4_18SM100_TMA_2SM_LOADENS4_14ComposedLayoutINS4_7SwizzleILi2ELi4ELi3EEENS4_18smem_ptr_flag_bitsILi8EEENSX_INS5_IJNSA_ILi8EEESH_EEENS5_IJSH_SC_EEEEEEEvNS4_8identityES15_S1F_vS1G_EENS_8epilogue10collective18CollectiveEpilogueINS1I_23Sm100TmaWarpSpecializedILi2ELi2ELi64ELb0ELb0EEEJNS5_IJSG_SG_SH_EEENS5_IJNSX_ISG_SC_EENSX_ISH_SC_EEEEESJ_SK_SJ_SK_NS1I_6fusion15FusionCallbacksIS1M_NS1R_17LinearCombinationISJ_fSJ_fLNS_15FloatRoundStyleE2EEES1N_S1Q_JEEENS4_5SM1004TMEM4LOAD26SM100_TMEM_LOAD_32dp32b64xENS4_13SM90_TMA_LOADES1F_NS4_39AutoVectorizingCopyWithAssumedAlignmentILi128EEENS4_14SM90_TMA_STOREES1F_S23_S23_EEEvvEEEEvNT_6ParamsE)
        /*0038*/ 	.word	0x00000000


	//----- nvinfo : EIATTR_MIN_STACK_SIZE
	.align		4
.L_27:
        /*003c*/ 	.byte	0x04, 0x12
        /*003e*/ 	.short	(.L_29 - .L_28)
	.align		4
.L_28:
        /*0040*/ 	.word	index@(_ZN7cutlass13device_kernelINS_4gemm6kernel13GemmUniversalIN4cute5tupleIJiiiiEEENS1_10collective13CollectiveMmaINS1_35MainloopSm100TmaUmmaWarpSpecializedILi3ELi2ELi4ENS5_IJNS4_1CILi2EEENSA_ILi1EEESC_EEEEENS5_IJNSA_ILi256EEENSA_ILi128EEENSA_ILi64EEEEEENS_12float_e4m3_tENS5_IJlSC_lEEESJ_SK_NS4_8TiledMMAINS4_8MMA_AtomIJNS4_10MMA_TraitsINS4_25SM100_MMA_F8F6F4_2x1SM_SSEJSJ_SJ_fSF_SG_NS4_17integral_constantINS4_4UMMA5MajorELSR_0EEESS_NSP_INSQ_7ScaleInELST_0EEESU_EEEEEENS4_6LayoutINS5_IJSC_SC_SC_EEENS5_IJNSA_ILi0EEESZ_SZ_EEEEENS5_IJNS4_10UnderscoreES12_S12_EEEEENS4_18SM100_TMA_2SM_LOADENS4_14ComposedLayoutINS4_7SwizzleILi2ELi4ELi3EEENS4_18smem_ptr_flag_bitsILi8EEENSX_INS5_IJNSA_ILi8EEESH_EEENS5_IJSH_SC_EEEEEEEvNS4_8identityES15_S1F_vS1G_EENS_8epilogue10collective18CollectiveEpilogueINS1I_23Sm100TmaWarpSpecializedILi2ELi2ELi64ELb0ELb0EEEJNS5_IJSG_SG_SH_EEENS5_IJNSX_ISG_SC_EENSX_ISH_SC_EEEEESJ_SK_SJ_SK_NS1I_6fusion15FusionCallbacksIS1M_NS1R_17LinearCombinationISJ_fSJ_fLNS_15FloatRoundStyleE2EEES1N_S1Q_JEEENS4_5SM1004TMEM4LOAD26SM100_TMEM_LOAD_32dp32b64xENS4_13SM90_TMA_LOADES1F_NS4_39AutoVectorizingCopyWithAssumedAlignmentILi128EEENS4_14SM90_TMA_STOREES1F_S23_S23_EEEvvEEEEvNT_6ParamsE)
        /*0044*/ 	.word	0x00000000
.L_29:


//--------------------- .nv.compat                --------------------------
	.section	.nv.compat,"",@"SHT_CUDA_COMPAT_INFO"
	.align	4
        /*0000*/ 	.byte	0x02, 0x09, 0x01, 0x00, 0x02, 0x02, 0x02, 0x00, 0x02, 0x05, 0x05, 0x00, 0x03, 0x07, 0x01, 0x01
        /*0010*/ 	.byte	0x02, 0x03, 0x01, 0x00, 0x02, 0x06, 0x01, 0x00, 0x04, 0x0b, 0x08, 0x00, 0x09, 0x00, 0x00, 0x00
        /*0020*/ 	.byte	0x00, 0x00, 0x00, 0x00


//--------------------- .nv.info._ZN7cutlass13device_kernelINS_4gemm6kernel13GemmUniversalIN4cute5tupleIJiiiiEEENS1_10collective13CollectiveMmaINS1_35MainloopSm100TmaUmmaWarpSpecializedILi3ELi2ELi4ENS5_IJNS4_1CILi2EEENSA_ILi1EEESC_EEEEENS5_IJNSA_ILi256EEENSA_ILi128EEENSA_ILi64EEEEEENS_12float_e4m3_tENS5_IJlSC_lEEESJ_SK_NS4_8TiledMMAINS4_8MMA_AtomIJNS4_10MMA_TraitsINS4_25SM100_MMA_F8F6F4_2x1SM_SSEJSJ_SJ_fSF_SG_NS4_17integral_constantINS4_4UMMA5MajorELSR_0EEESS_NSP_INSQ_7ScaleInELST_0EEESU_EEEEEENS4_6LayoutINS5_IJSC_SC_SC_EEENS5_IJNSA_ILi0EEESZ_SZ_EEEEENS5_IJNS4_10UnderscoreES12_S12_EEEEENS4_18SM100_TMA_2SM_LOADENS4_14ComposedLayoutINS4_7SwizzleILi2ELi4ELi3EEENS4_18smem_ptr_flag_bitsILi8EEENSX_INS5_IJNSA_ILi8EEESH_EEENS5_IJSH_SC_EEEEEEEvNS4_8identityES15_S1F_vS1G_EENS_8epilogue10collective18CollectiveEpilogueINS1I_23Sm100TmaWarpSpecializedILi2ELi2ELi64ELb0ELb0EEEJNS5_IJSG_SG_SH_EEENS5_IJNSX_ISG_SC_EENSX_ISH_SC_EEEEESJ_SK_SJ_SK_NS1I_6fusion15FusionCallbacksIS1M_NS1R_17LinearCombinationISJ_fSJ_fLNS_15FloatRoundStyleE2EEES1N_S1Q_JEEENS4_5SM1004TMEM4LOAD26SM100_TMEM_LOAD_32dp32b64xENS4_13SM90_TMA_LOADES1F_NS4_39AutoVectorizingCopyWithAssumedAlignmentILi128EEENS4_14SM90_TMA_STOREES1F_S23_S23_EEEvvEEEEvNT_6ParamsE --------------------------
	.section	.nv.info._ZN7cutlass13device_kernelINS_4gemm6kernel13GemmUniversalIN4cute5tupleIJiiiiEEENS1_10collective13CollectiveMmaINS1_35MainloopSm100TmaUmmaWarpSpecializedILi3ELi2ELi4ENS5_IJNS4_1CILi2EEENSA_ILi1EEESC_EEEEENS5_IJNSA_ILi256EEENSA_ILi128EEENSA_ILi64EEEEEENS_12float_e4m3_tENS5_IJlSC_lEEESJ_SK_NS4_8TiledMMAINS4_8MMA_AtomIJNS4_10MMA_TraitsINS4_25SM100_MMA_F8F6F4_2x1SM_SSEJSJ_SJ_fSF_SG_NS4_17integral_constantINS4_4UMMA5MajorELSR_0EEESS_NSP_INSQ_7ScaleInELST_0EEESU_EEEEEENS4_6LayoutINS5_IJSC_SC_SC_EEENS5_IJNSA_ILi0EEESZ_SZ_EEEEENS5_IJNS4_10UnderscoreES12_S12_EEEEENS4_18SM100_TMA_2SM_LOADENS4_14ComposedLayoutINS4_7SwizzleILi2ELi4ELi3EEENS4_18smem_ptr_flag_bitsILi8EEENSX_INS5_IJNSA_ILi8EEESH_EEENS5_IJSH_SC_EEEEEEEvNS4_8identityES15_S1F_vS1G_EENS_8epilogue10collective18CollectiveEpilogueINS1I_23Sm100TmaWarpSpecializedILi2ELi2ELi64ELb0ELb0EEEJNS5_IJSG_SG_SH_EEENS5_IJNSX_ISG_SC_EENSX_ISH_SC_EEEEESJ_SK_SJ_SK_NS1I_6fusion15FusionCallbacksIS1M_NS1R_17LinearCombinationISJ_fSJ_fLNS_15FloatRoundStyleE2EEES1N_S1Q_JEEENS4_5SM1004TMEM4LOAD26SM100_TMEM_LOAD_32dp32b64xENS4_13SM90_TMA_LOADES1F_NS4_39AutoVectorizingCopyWithAssumedAlignmentILi128EEENS4_14SM90_TMA_STOREES1F_S23_S23_EEEvvEEEEvNT_6ParamsE,"",@"SHT_CUDA_INFO"
	.sectionflags	@""
	.align	4


	//----- nvinfo : EIATTR_CUDA_API_VERSION
	.align		4
        /*0000*/ 	.byte	0x04, 0x37
        /*0002*/ 	.short	(.L_31 - .L_30)
.L_30:
        /*0004*/ 	.word	0x00000082


	//----- nvinfo : EIATTR_KPARAM_INFO
	.align		4
.L_31:
        /*0008*/ 	.byte	0x04, 0x17
        /*000a*/ 	.short	(.L_33 - .L_32)
.L_32:
        /*000c*/ 	.word	0x00000000
        /*0010*/ 	.short	0x0000
        /*0012*/ 	.short	0x0000
        /*0014*/ 	.byte	0x00, 0xf0, 0x01, 0x20


	//----- nvinfo : EIATTR_AT_ENTRY_FRAGMENTS
	.align		4
.L_33:
        /*0018*/ 	.byte	0x04, 0x4f
        /*001a*/ 	.short	(.L_35 - .L_34)


	//   ....[0]....
.L_34:
        /*001c*/ 	.word	0x00000007


	//----- nvinfo : EIATTR_RESERVED_SMEM_USED
	.align		4
.L_35:
        /*0020*/ 	.byte	0x01, 0x41
	.zero		2


	//----- nvinfo : EIATTR_SPARSE_MMA_MASK
	.align		4
        /*0024*/ 	.byte	0x03, 0x50
        /*0026*/ 	.short	0x0000


	//----- nvinfo : EIATTR_TCGEN05_2CTA_USED
	.align		4
        /*0028*/ 	.byte	0x01, 0x52
	.zero		2


	//----- nvinfo : EIATTR_MAXREG_COUNT
	.align		4
        /*002c*/ 	.byte	0x03, 0x1b
        /*002e*/ 	.short	0x00ff


	//----- nvinfo : EIATTR_NUM_BARRIERS
	.align		4
        /*0030*/ 	.byte	0x02, 0x4c
        /*0032*/ 	.byte	0x07
	.zero		1


	//----- nvinfo : EIATTR_EXTERNS
	.align		4
        /*0034*/ 	.byte	0x04, 0x0f
        /*0036*/ 	.short	(.L_37 - .L_36)


	//   ....[0]....
	.align		4
.L_36:
        /*0038*/ 	.word	index@(__assertfail)


	//----- nvinfo : EIATTR_MERCURY_ISA_VERSION
	.align		4
.L_37:
        /*003c*/ 	.byte	0x03, 0x5f
        /*003e*/ 	.short	0x0101


	//----- nvinfo : EIATTR_INT_WARP_WIDE_INSTR_OFFSETS
	.align		4
        /*0040*/ 	.byte	0x04, 0x31
        /*0042*/ 	.short	(.L_39 - .L_38)


	//   ....[0]....
.L_38:
        /*0044*/ 	.word	0x00000cb0


	//   ....[1]....
        /*0048*/ 	.word	0x00000d50


	//   ....[2]....
        /*004c*/ 	.word	0x000020b0


	//   ....[3]....
        /*0050*/ 	.word	0x00003e20


	//   ....[4]....
        /*0054*/ 	.word	0x00003e40


	//   ....[5]....
        /*0058*/ 	.word	0x00003e70


	//   ....[6]....
        /*005c*/ 	.word	0x000047a0


	//   ....[7]....
        /*0060*/ 	.word	0x00004810


	//   ....[8]....
        /*0064*/ 	.word	0x000049f0


	//   ....[9]....
        /*0068*/ 	.word	0x00004b50


	//----- nvinfo : EIATTR_COOP_GROUP_MASK_REGIDS
	.align		4
.L_39:
        /*006c*/ 	.byte	0x04, 0x29
        /*006e*/ 	.short	(.L_41 - .L_40)


	//   ....[0]....
.L_40:
        /*0070*/ 	.word	0xffffffff


	//   ....[1]....
        /*0074*/ 	.word	0xffffffff


	//   ....[2]....
        /*0078*/ 	.word	0xffffffff


	//   ....[3]....
        /*007c*/ 	.word	0xffffffff


	//   ....[4]....
        /*0080*/ 	.word	0xffffffff


	//   ....[5]....
        /*0084*/ 	.word	0xffffffff


	//   ....[6]....
        /*0088*/ 	.word	0xffffffff


	//   ....[7]....
        /*008c*/ 	.word	0xffffffff


	//   ....[8]....
        /*0090*/ 	.word	0xffffffff


	//   ....[9]....
        /*0094*/ 	.word	0xffffffff


	//   ....[10]....
        /*0098*/ 	.word	0xffffffff


	//   ....[11]....
        /*009c*/ 	.word	0xffffffff


	//   ....[12]....
        /*00a0*/ 	.word	0xffffffff


	//   ....[13]....
        /*00a4*/ 	.word	0xffffffff


	//----- nvinfo : EIATTR_COOP_GROUP_INSTR_OFFSETS
	.align		4
.L_41:
        /*00a8*/ 	.byte	0x04, 0x28
        /*00aa*/ 	.short	(.L_43 - .L_42)


	//   ....[0]....
.L_42:
        /*00ac*/ 	.word	0x000000c0


	//   ....[1]....
        /*00b0*/ 	.word	0x00000500


	//   ....[2]....
        /*00b4*/ 	.word	0x00000660


	//   ....[3]....
        /*00b8*/ 	.word	0x000007b0


	//   ....[4]....
        /*00bc*/ 	.word	0x000008a0


	//   ....[5]....
        /*00c0*/ 	.word	0x00000a00


	//   ....[6]....
        /*00c4*/ 	.word	0x00000b90


	//   ....[7]....
        /*00c8*/ 	.word	0x00000dd0


	//   ....[8]....
        /*00cc*/ 	.word	0x00001f90


	//   ....[9]....
        /*00d0*/ 	.word	0x00002ce0


	//   ....[10]....
        /*00d4*/ 	.word	0x000031b0


	//   ....[11]....
        /*00d8*/ 	.word	0x000031e0


	//   ....[12]....
        /*00dc*/ 	.word	0x00003d20


	//   ....[13]....
        /*00e0*/ 	.word	0x00003f30


	//----- nvinfo : EIATTR_VRC_CTA_INIT_COUNT
	.align		4
.L_43:
        /*00e4*/ 	.byte	0x02, 0x4a
        /*00e6*/ 	.byte	0x80
	.zero		1


	//----- nvinfo : EIATTR_SYSCALL_OFFSETS
	.align		4
        /*00e8*/ 	.byte	0x04, 0x46
        /*00ea*/ 	.short	(.L_45 - .L_44)


	//   ....[0]....
.L_44:
        /*00ec*/ 	.word	0x00005580


	//   ....[1]....
        /*00f0*/ 	.word	0x000056c0


	//   ....[2]....
        /*00f4*/ 	.word	0x00005f20


	//   ....[3]....
        /*00f8*/ 	.word	0x00007530


	//----- nvinfo : EIATTR_MBARRIER_INSTR_OFFSETS
	.align		4
.L_45:
        /*00fc*/ 	.byte	0x04, 0x39
        /*00fe*/ 	.short	(.L_47 - .L_46)


	//   ....[0]....
.L_46:
        /*0100*/ 	.word	0x000005f0
        /*0104*/ 	.word	0x000000ff
        /*0108*/ 	.word	0x00000000
        /*010c*/ 	.short	0x0100
        /*010e*/ 	.byte	0x08
	.zero		1


	//   ....[1]....
        /*0110*/ 	.word	0x00000600
        /*0114*/ 	.word	0x000000ff
        /*0118*/ 	.word	0x00000018
        /*011c*/ 	.short	0x0100
        /*011e*/ 	.byte	0x08
	.zero		1


	//   ....[2]....
        /*0120*/ 	.word	0x00000610
        /*0124*/ 	.word	0x000000ff
        /*0128*/ 	.word	0x00000008
        /*012c*/ 	.short	0x0100
        /*012e*/ 	.byte	0x08
	.zero		1


	//   ....[3]....
        /*0130*/ 	.word	0x00000620
        /*0134*/ 	.word	0x000000ff
        /*0138*/ 	.word	0x00000020
        /*013c*/ 	.short	0x0100
        /*013e*/ 	.byte	0x08
	.zero		1


	//   ....[4]....
        /*0140*/ 	.word	0x00000630
        /*0144*/ 	.word	0x000000ff
        /*0148*/ 	.word	0x00000010
        /*014c*/ 	.short	0x0100
        /*014e*/ 	.byte	0x08
	.zero		1


	//   ....[5]....
        /*0150*/ 	.word	0x00000640
        /*0154*/ 	.word	0x000000ff
        /*0158*/ 	.word	0x00000028
        /*015c*/ 	.short	0x0100
        /*015e*/ 	.byte	0x08
	.zero		1


	//   ....[6]....
        /*0160*/ 	.word	0x00000760
        /*0164*/ 	.word	0x000000ff
        /*0168*/ 	.word	0x00000030
        /*016c*/ 	.short	0x0100
        /*016e*/ 	.byte	0x09
	.zero		1


	//   ....[7]....
        /*0170*/ 	.word	0x00000770
        /*0174*/ 	.word	0x000000ff
        /*0178*/ 	.word	0x00000040
        /*017c*/ 	.short	0x0100
        /*017e*/ 	.byte	0x09
	.zero		1


	//   ....[8]....
        /*0180*/ 	.word	0x00000780
        /*0184*/ 	.word	0x000000ff
        /*0188*/ 	.word	0x00000038
        /*018c*/ 	.short	0x0100
        /*018e*/ 	.byte	0x09
	.zero		1


	//   ....[9]....
        /*0190*/ 	.word	0x00000790
        /*0194*/ 	.word	0x000000ff
        /*0198*/ 	.word	0x00000048
        /*019c*/ 	.short	0x0100
        /*019e*/ 	.byte	0x09
	.zero		1


	//   ....[10]....
        /*01a0*/ 	.word	0x00000870
        /*01a4*/ 	.word	0x000000ff
        /*01a8*/ 	.word	0x00000050
        /*01ac*/ 	.short	0x0100
        /*01ae*/ 	.byte	0x08
	.zero		1


	//   ....[11]....
        /*01b0*/ 	.word	0x00000880
        /*01b4*/ 	.word	0x000000ff
        /*01b8*/ 	.word	0x00000058
        /*01bc*/ 	.short	0x0100
        /*01be*/ 	.byte	0x08
	.zero		1


	//   ....[12]....
        /*01c0*/ 	.word	0x000009b0
        /*01c4*/ 	.word	0x000000ff
        /*01c8*/ 	.word	0x00000060
        /*01cc*/ 	.short	0x0100
        /*01ce*/ 	.byte	0x08
	.zero		1


	//   ....[13]....
        /*01d0*/ 	.word	0x000009c0
        /*01d4*/ 	.word	0x000000ff
        /*01d8*/ 	.word	0x00000070
        /*01dc*/ 	.short	0x0100
        /*01de*/ 	.byte	0x08
	.zero		1


	//   ....[14]....
        /*01e0*/ 	.word	0x000009d0
        /*01e4*/ 	.word	0x000000ff
        /*01e8*/ 	.word	0x00000068
        /*01ec*/ 	.short	0x0100
        /*01ee*/ 	.byte	0x08
	.zero		1


	//   ....[15]....
        /*01f0*/ 	.word	0x000009e0
        /*01f4*/ 	.word	0x000000ff
        /*01f8*/ 	.word	0x00000078
        /*01fc*/ 	.short	0x0100
        /*01fe*/ 	.byte	0x08
	.zero		1


	//   ....[16]....
        /*0200*/ 	.word	0x00000b00
        /*0204*/ 	.word	0x000000ff
        /*0208*/ 	.word	0x00000080
        /*020c*/ 	.short	0x0100
        /*020e*/ 	.byte	0x09
	.zero		1


	//   ....[17]....
        /*0210*/ 	.word	0x00000b10
        /*0214*/ 	.word	0x000000ff
        /*0218*/ 	.word	0x000000a0
        /*021c*/ 	.short	0x0100
        /*021e*/ 	.byte	0x09
	.zero		1


	//   ....[18]....
        /*0220*/ 	.word	0x00000b20
        /*0224*/ 	.word	0x000000ff
        /*0228*/ 	.word	0x00000088
        /*022c*/ 	.short	0x0100
        /*022e*/ 	.byte	0x09
	.zero		1


	//   ....[19]....
        /*0230*/ 	.word	0x00000b30
        /*0234*/ 	.word	0x000000ff
        /*0238*/ 	.word	0x000000a8
        /*023c*/ 	.short	0x0100
        /*023e*/ 	.byte	0x09
	.zero		1


	//   ....[20]....
        /*0240*/ 	.word	0x00000b40
        /*0244*/ 	.word	0x000000ff
        /*0248*/ 	.word	0x00000090
        /*024c*/ 	.short	0x0100
        /*024e*/ 	.byte	0x09
	.zero		1


	//   ....[21]....
        /*0250*/ 	.word	0x00000b50
        /*0254*/ 	.word	0x000000ff
        /*0258*/ 	.word	0x000000b0
        /*025c*/ 	.short	0x0100
        /*025e*/ 	.byte	0x09
	.zero		1


	//   ....[22]....
        /*0260*/ 	.word	0x00000b60
        /*0264*/ 	.word	0x000000ff
        /*0268*/ 	.word	0x00000098
        /*026c*/ 	.short	0x0100
        /*026e*/ 	.byte	0x09
	.zero		1


	//   ....[23]....
        /*0270*/ 	.word	0x00000b70
        /*0274*/ 	.word	0x000000ff
        /*0278*/ 	.word	0x000000b8
        /*027c*/ 	.short	0x0100
        /*027e*/ 	.byte	0x09
	.zero		1


	//   ....[24]....
        /*0280*/ 	.word	0x00000c60
        /*0284*/ 	.word	0x000000ff
        /*0288*/ 	.word	0x000000c0
        /*028c*/ 	.short	0x0100
        /*028e*/ 	.byte	0x08
	.zero		1


	//   ....[25]....
        /*0290*/ 	.word	0x00000c70
        /*0294*/ 	.word	0x000000ff
        /*0298*/ 	.word	0x000000d0
        /*029c*/ 	.short	0x0100
        /*029e*/ 	.byte	0x08
	.zero		1


	//   ....[26]....
        /*02a0*/ 	.word	0x00000c80
        /*02a4*/ 	.word	0x000000ff
        /*02a8*/ 	.word	0x000000c8
        /*02ac*/ 	.short	0x0100
        /*02ae*/ 	.byte	0x08
	.zero		1


	//   ....[27]....
        /*02b0*/ 	.word	0x00000c90
        /*02b4*/ 	.word	0x000000ff
        /*02b8*/ 	.word	0x000000d8
        /*02bc*/ 	.short	0x0100
        /*02be*/ 	.byte	0x08
	.zero		1


	//   ....[28]....
        /*02c0*/ 	.word	0x00000d80
        /*02c4*/ 	.word	0x000000ff
        /*02c8*/ 	.word	0x000000e0
        /*02cc*/ 	.short	0x0100
        /*02ce*/ 	.byte	0x06
	.zero		1


	//   ....[29]....
        /*02d0*/ 	.word	0x00001790
        /*02d4*/ 	.word	0x00000003
        /*02d8*/ 	.word	0x000000d0
        /*02dc*/ 	.short	0x010a
        /*02de*/ 	.byte	0xff
	.zero		1


	//   ....[30]....
        /*02e0*/ 	.word	0x000017c0
        /*02e4*/ 	.word	0x00000003
        /*02e8*/ 	.word	0x000000c0
        /*02ec*/ 	.short	0x0101
        /*02ee*/ 	.byte	0xff
	.zero		1


	//   ....[31]....
        /*02f0*/ 	.word	0x000018c0
        /*02f4*/ 	.word	0x000000ff
        /*02f8*/ 	.word	0x00000018
        /*02fc*/ 	.short	0x010a
        /*02fe*/ 	.byte	0x08
	.zero		1


	//   ....[32]....
        /*0300*/ 	.word	0x00001990
        /*0304*/ 	.word	0x000000ff
        /*0308*/ 	.word	0x00000018
        /*030c*/ 	.short	0x010a
        /*030e*/ 	.byte	0x21
	.zero		1


	//   ....[33]....
        /*0310*/ 	.word	0x00001b40
        /*0314*/ 	.word	0x000000ff
        /*0318*/ 	.word	0x00000018
        /*031c*/ 	.short	0x010a
        /*031e*/ 	.byte	0x08
	.zero		1


	//   ....[34]....
        /*0320*/ 	.word	0x00001c40
        /*0324*/ 	.word	0x000000ff
        /*0328*/ 	.word	0x00000058
        /*032c*/ 	.short	0x0101
        /*032e*/ 	.byte	0x04
	.zero		1


	//   ....[35]....
        /*0330*/ 	.word	0x00001c60
        /*0334*/ 	.word	0x000000ff
        /*0338*/ 	.word	0x00000018
        /*033c*/ 	.short	0x010a
        /*033e*/ 	.byte	0x08
	.zero		1


	//   ....[36]....
        /*0340*/ 	.word	0x00001ce0
        /*0344*/ 	.word	0x000000ff
        /*0348*/ 	.word	0x00000018
        /*034c*/ 	.short	0x010a
        /*034e*/ 	.byte	0x11
	.zero		1


	//   ....[37]....
        /*0350*/ 	.word	0x00001e70
        /*0354*/ 	.word	0x000000ff
        /*0358*/ 	.word	0x00000018
        /*035c*/ 	.short	0x010a
        /*035e*/ 	.byte	0x08
	.zero		1


	//   ....[38]....
        /*0360*/ 	.word	0x00001fc0
        /*0364*/ 	.word	0x00000002
        /*0368*/ 	.word	0x00000060
        /*036c*/ 	.short	0x010a
        /*036e*/ 	.byte	0xff
	.zero		1


	//   ....[39]....
        /*0370*/ 	.word	0x00002080
        /*0374*/ 	.word	0x00000002
        /*0378*/ 	.word	0x00000000
        /*037c*/ 	.short	0x0101
        /*037e*/ 	.byte	0xff
	.zero		1


	//   ....[40]....
        /*0380*/ 	.word	0x000025e0
        /*0384*/ 	.word	0x000000ff
        /*0388*/ 	.word	0x00000000
        /*038c*/ 	.short	0x010a
        /*038e*/ 	.byte	0x05
	.zero		1


	//   ....[41]....
        /*0390*/ 	.word	0x00002670
        /*0394*/ 	.word	0x000000ff
        /*0398*/ 	.word	0x00000000
        /*039c*/ 	.short	0x010a
        /*039e*/ 	.byte	0x05
	.zero		1


	//   ....[42]....
        /*03a0*/ 	.word	0x00002710
        /*03a4*/ 	.word	0x00000000
        /*03a8*/ 	.word	0x00000000
        /*03ac*/ 	.short	0x010a
        /*03ae*/ 	.byte	0xff
	.zero		1


	//   ....[43]....
        /*03b0*/ 	.word	0x00002840
        /*03b4*/ 	.word	0x00000000
        /*03b8*/ 	.word	0x000000c0
        /*03bc*/ 	.short	0x010a
        /*03be*/ 	.byte	0xff
	.zero		1


	//   ....[44]....
        /*03c0*/ 	.word	0x000028b0
        /*03c4*/ 	.word	0x00000004
        /*03c8*/ 	.word	0x00000000
        /*03cc*/ 	.short	0x0101
        /*03ce*/ 	.byte	0xff
	.zero		1


	//   ....[45]....
        /*03d0*/ 	.word	0x000028d0
        /*03d4*/ 	.word	0x000000ff
        /*03d8*/ 	.word	0x00000070
        /*03dc*/ 	.short	0x010a
        /*03de*/ 	.byte	0x05
	.zero		1


	//   ....[46]....
        /*03e0*/ 	.word	0x000029f0
        /*03e4*/ 	.word	0x00000000
        /*03e8*/ 	.word	0x00000060
        /*03ec*/ 	.short	0x010a
        /*03ee*/ 	.byte	0xff
	.zero		1


	//   ....[47]....
        /*03f0*/ 	.word	0x00002af0
        /*03f4*/ 	.word	0x00000000
        /*03f8*/ 	.word	0x00000000
        /*03fc*/ 	.short	0x0101
        /*03fe*/ 	.byte	0xff
	.zero		1


	//   ....[48]....
        /*0400*/ 	.word	0x00002b80
        /*0404*/ 	.word	0x000000ff
        /*0408*/ 	.word	0x00000070
        /*040c*/ 	.short	0x0106
        /*040e*/ 	.byte	0x05
	.zero		1


	//   ....[49]....
        /*0410*/ 	.word	0x00002ba0
        /*0414*/ 	.word	0x000000ff
        /*0418*/ 	.word	0x00000070
        /*041c*/ 	.short	0x010a
        /*041e*/ 	.byte	0x05
	.zero		1


	//   ....[50]....
        /*0420*/ 	.word	0x00002c30
        /*0424*/ 	.word	0x000000ff
        /*0428*/ 	.word	0x00000070
        /*042c*/ 	.short	0x0106
        /*042e*/ 	.byte	0x04
	.zero		1


	//   ....[51]....
        /*0430*/ 	.word	0x00002c70
        /*0434*/ 	.word	0x00000000
        /*0438*/ 	.word	0x00000070
        /*043c*/ 	.short	0x010a
        /*043e*/ 	.byte	0xff
	.zero		1


	//   ....[52]....
        /*0440*/ 	.word	0x00002eb0
        /*0444*/ 	.word	0x000000ff
        /*0448*/ 	.word	0x00000008
        /*044c*/ 	.short	0x010a
        /*044e*/ 	.byte	0x06
	.zero		1


	//   ....[53]....
        /*0450*/ 	.word	0x00002ed0
        /*0454*/ 	.word	0x000000ff
        /*0458*/ 	.word	0x00000008
        /*045c*/ 	.short	0x010a
        /*045e*/ 	.byte	0x06
	.zero		1


	//   ....[54]....
        /*0460*/ 	.word	0x00003060
        /*0464*/ 	.word	0x000000ff
        /*0468*/ 	.word	0x00000008
        /*046c*/ 	.short	0x010a
        /*046e*/ 	.byte	0x06
	.zero		1


	//   ....[55]....
        /*0470*/ 	.word	0x00003080
        /*0474*/ 	.word	0x000000ff
        /*0478*/ 	.word	0x00000008
        /*047c*/ 	.short	0x010a
        /*047e*/ 	.byte	0x06
	.zero		1


	//   ....[56]....
        /*0480*/ 	.word	0x00003140
        /*0484*/ 	.word	0x000000ff
        /*0488*/ 	.word	0x00000000
        /*048c*/ 	.short	0x0101
        /*048e*/ 	.byte	0x07
	.zero		1


	//   ....[57]....
        /*0490*/ 	.word	0x00003440
        /*0494*/ 	.word	0x00000000
        /*0498*/ 	.word	0x00000060
        /*049c*/ 	.short	0x010a
        /*049e*/ 	.byte	0xff
	.zero		1


	//   ....[58]....
        /*04a0*/ 	.word	0x00003500
        /*04a4*/ 	.word	0x00000000
        /*04a8*/ 	.word	0x00000000
        /*04ac*/ 	.short	0x0101
        /*04ae*/ 	.byte	0xff
	.zero		1


	//   ....[59]....
        /*04b0*/ 	.word	0x000035c0
        /*04b4*/ 	.word	0x000000ff
        /*04b8*/ 	.word	0x00000000
        /*04bc*/ 	.short	0x010a
        /*04be*/ 	.byte	0x06
	.zero		1


	//   ....[60]....
        /*04c0*/ 	.word	0x000035d0
        /*04c4*/ 	.word	0x000000ff
        /*04c8*/ 	.word	0x000000a0
        /*04cc*/ 	.short	0x010a
        /*04ce*/ 	.byte	0x0a
	.zero		1


	//   ....[61]....
        /*04d0*/ 	.word	0x00003680
        /*04d4*/ 	.word	0x000000ff
        /*04d8*/ 	.word	0x00000000
        /*04dc*/ 	.short	0x010a
        /*04de*/ 	.byte	0x09
	.zero		1


	//   ....[62]....
        /*04e0*/ 	.word	0x000037c0
        /*04e4*/ 	.word	0x000000ff
        /*04e8*/ 	.word	0x00000000
        /*04ec*/ 	.short	0x010a
        /*04ee*/ 	.byte	0x06
	.zero		1


	//   ....[63]....
        /*04f0*/ 	.word	0x00003a10
        /*04f4*/ 	.word	0x000000ff
        /*04f8*/ 	.word	0x00000000
        /*04fc*/ 	.short	0x010a
        /*04fe*/ 	.byte	0x07
	.zero		1


	//   ....[64]....
        /*0500*/ 	.word	0x00003aa0
        /*0504*/ 	.word	0x000000ff
        /*0508*/ 	.word	0x00000000
        /*050c*/ 	.short	0x010a
        /*050e*/ 	.byte	0x07
	.zero		1


	//   ....[65]....
        /*0510*/ 	.word	0x00003b30
        /*0514*/ 	.word	0x000000ff
        /*0518*/ 	.word	0x00000000
        /*051c*/ 	.short	0x010a
        /*051e*/ 	.byte	0x07
	.zero		1


	//   ....[66]....
        /*0520*/ 	.word	0x00003bd0
        /*0524*/ 	.word	0x00000000
        /*0528*/ 	.word	0x00000000
        /*052c*/ 	.short	0x010a
        /*052e*/ 	.byte	0xff
	.zero		1


	//   ....[67]....
        /*0530*/ 	.word	0x00003c10
        /*0534*/ 	.word	0x00000000
        /*0538*/ 	.word	0x00000000
        /*053c*/ 	.short	0x010a
        /*053e*/ 	.byte	0xff
	.zero		1


	//   ....[68]....
        /*0540*/ 	.word	0x00003c80
        /*0544*/ 	.word	0x000000ff
        /*0548*/ 	.word	0x00000000
        /*054c*/ 	.short	0x0101
        /*054e*/ 	.byte	0x05
	.zero		1


	//   ....[69]....
        /*0550*/ 	.word	0x00003cc0
        /*0554*/ 	.word	0x000000ff
        /*0558*/ 	.word	0x000000e0
        /*055c*/ 	.short	0x010a
        /*055e*/ 	.byte	0x08
	.zero		1


	//   ....[70]....
        /*0560*/ 	.word	0x00003d10
        /*0564*/ 	.word	0x000000ff
        /*0568*/ 	.word	0x00000000
        /*056c*/ 	.short	0x0101
        /*056e*/ 	.byte	0x05
	.zero		1


	//   ....[71]....
        /*0570*/ 	.word	0x00004140
        /*0574*/ 	.word	0x00000000
        /*0578*/ 	.word	0x00000060
        /*057c*/ 	.short	0x010a
        /*057e*/ 	.byte	0xff
	.zero		1


	//   ....[72]....
        /*0580*/ 	.word	0x00004200
        /*0584*/ 	.word	0x00000000
        /*0588*/ 	.word	0x00000000
        /*058c*/ 	.short	0x0101
        /*058e*/ 	.byte	0xff
	.zero		1


	//   ....[73]....
        /*0590*/ 	.word	0x00004520
        /*0594*/ 	.word	0x000000ff
        /*0598*/ 	.word	0x00000058
        /*059c*/ 	.short	0x010a
        /*059e*/ 	.byte	0x06
	.zero		1


	//   ....[74]....
        /*05a0*/ 	.word	0x00004710
        /*05a4*/ 	.word	0x000000ff
        /*05a8*/ 	.word	0x00000040
        /*05ac*/ 	.short	0x010a
        /*05ae*/ 	.byte	0x06
	.zero		1


	//   ....[75]....
        /*05b0*/ 	.word	0x000048e0
        /*05b4*/ 	.word	0x000000ff
        /*05b8*/ 	.word	0x00000030
        /*05bc*/ 	.short	0x010b
        /*05be*/ 	.byte	0x06
	.zero		1


	//   ....[76]....
        /*05c0*/ 	.word	0x00004950
        /*05c4*/ 	.word	0x000000ff
        /*05c8*/ 	.word	0x00000000
        /*05cc*/ 	.short	0x0101
        /*05ce*/ 	.byte	0x08
	.zero		1


	//   ....[77]....
        /*05d0*/ 	.word	0x00004980
        /*05d4*/ 	.word	0x000000ff
        /*05d8*/ 	.word	0x00000048
        /*05dc*/ 	.short	0x010a
        /*05de*/ 	.byte	0x06
	.zero		1


	//   ....[78]....
        /*05e0*/ 	.word	0x00004b90
        /*05e4*/ 	.word	0x000000ff
        /*05e8*/ 	.word	0x00000038
        /*05ec*/ 	.short	0x010b
        /*05ee*/ 	.byte	0x06
	.zero		1


	//   ....[79]....
        /*05f0*/ 	.word	0x00004bb0
        /*05f4*/ 	.word	0x000000ff
        /*05f8*/ 	.word	0x00000000
        /*05fc*/ 	.short	0x0101
        /*05fe*/ 	.byte	0x0d
	.zero		1


	//   ....[80]....
        /*0600*/ 	.word	0x00004be0
        /*0604*/ 	.word	0x000000ff
        /*0608*/ 	.word	0x00000040
        /*060c*/ 	.short	0x010a
        /*060e*/ 	.byte	0x06
	.zero		1


	//   ....[81]....
        /*0610*/ 	.word	0x00004c20
        /*0614*/ 	.word	0x00000000
        /*0618*/ 	.word	0x00000048
        /*061c*/ 	.short	0x010a
        /*061e*/ 	.byte	0xff
	.zero		1


	//   ....[82]....
        /*0620*/ 	.word	0x00004f50
        /*0624*/ 	.word	0x00000000
        /*0628*/ 	.word	0x00000060
        /*062c*/ 	.short	0x010a
        /*062e*/ 	.byte	0xff
	.zero		1


	//   ....[83]....
        /*0630*/ 	.word	0x00005060
        /*0634*/ 	.word	0x00000000
        /*0638*/ 	.word	0x00000000
        /*063c*/ 	.short	0x0101
        /*063e*/ 	.byte	0xff
	.zero		1


	//   ....[84]....
        /*0640*/ 	.word	0x00005ac0
        /*0644*/ 	.word	0x00000003
        /*0648*/ 	.word	0x00000030
        /*064c*/ 	.short	0x010a
        /*064e*/ 	.byte	0xff
	.zero		1


	//   ....[85]....
        /*0650*/ 	.word	0x00005b00
        /*0654*/ 	.word	0x000000c3
        /*0658*/ 	.word	0x00000080
        /*065c*/ 	.short	0x010a
        /*065e*/ 	.byte	0xff
	.zero		1


	//   ....[86]....
        /*0660*/ 	.word	0x00005c30
        /*0664*/ 	.word	0x00000003
        /*0668*/ 	.word	0x00000030
        /*066c*/ 	.short	0x010a
        /*066e*/ 	.byte	0xff
	.zero		1


	//   ....[87]....
        /*0670*/ 	.word	0x00005d90
        /*0674*/ 	.word	0x00000000
        /*0678*/ 	.word	0x00000000
        /*067c*/ 	.short	0x0101
        /*067e*/ 	.byte	0xff
	.zero		1


	//   ....[88]....
        /*0680*/ 	.word	0x00005df0
        /*0684*/ 	.word	0x000000c3
        /*0688*/ 	.word	0x00000080
        /*068c*/ 	.short	0x010a
        /*068e*/ 	.byte	0xff
	.zero		1


	//   ....[89]....
        /*0690*/ 	.word	0x000071a0
        /*0694*/ 	.word	0x000000d8
        /*0698*/ 	.word	0x00000030
        /*069c*/ 	.short	0x010a
        /*069e*/ 	.byte	0xff
	.zero		1


	//   ....[90]....
        /*06a0*/ 	.word	0x00007270
        /*06a4*/ 	.word	0x000000d8
        /*06a8*/ 	.word	0x00000030
        /*06ac*/ 	.short	0x010a
        /*06ae*/ 	.byte	0xff
	.zero		1


	//   ....[91]....
        /*06b0*/ 	.word	0x000073d0
        /*06b4*/ 	.word	0x00000002
        /*06b8*/ 	.word	0x00000000
        /*06bc*/ 	.short	0x0101
        /*06be*/ 	.byte	0xff
	.zero		1


	//   ....[92]....
        /*06c0*/ 	.word	0x000077e0
        /*06c4*/ 	.word	0x000000c3
        /*06c8*/ 	.word	0x00000000
        /*06cc*/ 	.short	0x0101
        /*06ce*/ 	.byte	0xff
	.zero		1


	//   ....[93]....
        /*06d0*/ 	.word	0x00008830
        /*06d4*/ 	.word	0x00000003
        /*06d8*/ 	.word	0x000000d0
        /*06dc*/ 	.short	0x010a
        /*06de*/ 	.byte	0xff
	.zero		1


	//   ....[94]....
        /*06e0*/ 	.word	0x00008890
        /*06e4*/ 	.word	0x00000002
        /*06e8*/ 	.word	0x00000018
        /*06ec*/ 	.short	0x010a
        /*06ee*/ 	.byte	0xff
	.zero		1


	//   ....[95]....
        /*06f0*/ 	.word	0x000088f0
        /*06f4*/ 	.word	0x00000002
        /*06f8*/ 	.word	0x00000018
        /*06fc*/ 	.short	0x010a
        /*06fe*/ 	.byte	0xff
	.zero		1


	//   ....[96]....
        /*0700*/ 	.word	0x00008940
        /*0704*/ 	.word	0x00000002
        /*0708*/ 	.word	0x00000060
        /*070c*/ 	.short	0x010a
        /*070e*/ 	.byte	0xff
	.zero		1


	//   ....[97]....
        /*0710*/ 	.word	0x000089a0
        /*0714*/ 	.word	0x00000000
        /*0718*/ 	.word	0x00000000
        /*071c*/ 	.short	0x010a
        /*071e*/ 	.byte	0xff
	.zero		1


	//   ....[98]....
        /*0720*/ 	.word	0x00008a00
        /*0724*/ 	.word	0x00000000
        /*0728*/ 	.word	0x00000000
        /*072c*/ 	.short	0x010a
        /*072e*/ 	.byte	0xff
	.zero		1


	//   ....[99]....
        /*0730*/ 	.word	0x00008a50
        /*0734*/ 	.word	0x00000000
        /*0738*/ 	.word	0x000000c0
        /*073c*/ 	.short	0x010a
        /*073e*/ 	.byte	0xff
	.zero		1


	//   ....[100]....
        /*0740*/ 	.word	0x00008ab0
        /*0744*/ 	.word	0x00000000
        /*0748*/ 	.word	0x00000070
        /*074c*/ 	.short	0x010a
        /*074e*/ 	.byte	0xff
	.zero		1


	//   ....[101]....
        /*0750*/ 	.word	0x00008b00
        /*0754*/ 	.word	0x00000000
        /*0758*/ 	.word	0x00000060
        /*075c*/ 	.short	0x010a
        /*075e*/ 	.byte	0xff
	.zero		1


	//   ....[102]....
        /*0760*/ 	.word	0x00008b60
        /*0764*/ 	.word	0x00000000
        /*0768*/ 	.word	0x00000070
        /*076c*/ 	.short	0x010a
        /*076e*/ 	.byte	0xff
	.zero		1


	//   ....[103]....
        /*0770*/ 	.word	0x00008bc0
        /*0774*/ 	.word	0x00000004
        /*0778*/ 	.word	0x00000008
        /*077c*/ 	.short	0x010a
        /*077e*/ 	.byte	0xff
	.zero		1


	//   ....[104]....
        /*0780*/ 	.word	0x00008ca0
        /*0784*/ 	.word	0x00000002
        /*0788*/ 	.word	0x00000008
        /*078c*/ 	.short	0x010a
        /*078e*/ 	.byte	0xff
	.zero		1


	//   ....[105]....
        /*0790*/ 	.word	0x00008cf0
        /*0794*/ 	.word	0x00000000
        /*0798*/ 	.word	0x00000060
        /*079c*/ 	.short	0x010a
        /*079e*/ 	.byte	0xff
	.zero		1


	//   ....[106]....
        /*07a0*/ 	.word	0x00008d50
        /*07a4*/ 	.word	0x00000000
        /*07a8*/ 	.word	0x000000a0
        /*07ac*/ 	.short	0x010a
        /*07ae*/ 	.byte	0xff
	.zero		1


	//   ....[107]....
        /*07b0*/ 	.word	0x00008db0
        /*07b4*/ 	.word	0x00000000
        /*07b8*/ 	.word	0x00000000
        /*07bc*/ 	.short	0x010a
        /*07be*/ 	.byte	0xff
	.zero		1


	//   ....[108]....
        /*07c0*/ 	.word	0x00008e10
        /*07c4*/ 	.word	0x00000000
        /*07c8*/ 	.word	0x00000000
        /*07cc*/ 	.short	0x010a
        /*07ce*/ 	.byte	0xff
	.zero		1


	//   ....[109]....
        /*07d0*/ 	.word	0x00008e70
        /*07d4*/ 	.word	0x00000000
        /*07d8*/ 	.word	0x00000000
        /*07dc*/ 	.short	0x010a
        /*07de*/ 	.byte	0xff
	.zero		1


	//   ....[110]....
        /*07e0*/ 	.word	0x00008ed0
        /*07e4*/ 	.word	0x00000000
        /*07e8*/ 	.word	0x00000000
        /*07ec*/ 	.short	0x010a
        /*07ee*/ 	.byte	0xff
	.zero		1


	//   ....[111]....
        /*07f0*/ 	.word	0x00008f30
        /*07f4*/ 	.word	0x00000000
        /*07f8*/ 	.word	0x000000e0
        /*07fc*/ 	.short	0x010a
        /*07fe*/ 	.byte	0xff
	.zero		1


	//   ....[112]....
        /*0800*/ 	.word	0x00008f80
        /*0804*/ 	.word	0x00000000
        /*0808*/ 	.word	0x00000060
        /*080c*/ 	.short	0x010a
        /*080e*/ 	.byte	0xff
	.zero		1


	//   ....[113]....
        /*0810*/ 	.word	0x00008fe0
        /*0814*/ 	.word	0x00000000
        /*0818*/ 	.word	0x00000058
        /*081c*/ 	.short	0x010a
        /*081e*/ 	.byte	0xff
	.zero		1


	//   ....[114]....
        /*0820*/ 	.word	0x00009040
        /*0824*/ 	.word	0x00000003
        /*0828*/ 	.word	0x00000040
        /*082c*/ 	.short	0x010a
        /*082e*/ 	.byte	0xff
	.zero		1


	//   ....[115]....
        /*0830*/ 	.word	0x000090a0
        /*0834*/ 	.word	0x00000003
        /*0838*/ 	.word	0x00000048
        /*083c*/ 	.short	0x010a
        /*083e*/ 	.byte	0xff
	.zero		1


	//   ....[116]....
        /*0840*/ 	.word	0x00009100
        /*0844*/ 	.word	0x00000000
        /*0848*/ 	.word	0x00000040
        /*084c*/ 	.short	0x010a
        /*084e*/ 	.byte	0xff
	.zero		1


	//   ....[117]....
        /*0850*/ 	.word	0x00009150
        /*0854*/ 	.word	0x00000000
        /*0858*/ 	.word	0x00000060
        /*085c*/ 	.short	0x010a
        /*085e*/ 	.byte	0xff
	.zero		1


	//   ....[118]....
        /*0860*/ 	.word	0x000091a0
        /*0864*/ 	.word	0x00000003
        /*0868*/ 	.word	0x00000030
        /*086c*/ 	.short	0x010a
        /*086e*/ 	.byte	0xff
	.zero		1


	//   ....[119]....
        /*0870*/ 	.word	0x000091f0
        /*0874*/ 	.word	0x000000c3
        /*0878*/ 	.word	0x00000080
        /*087c*/ 	.short	0x010a
        /*087e*/ 	.byte	0xff
	.zero		1


	//   ....[120]....
        /*0880*/ 	.word	0x00009240
        /*0884*/ 	.word	0x000000d8
        /*0888*/ 	.word	0x00000030
        /*088c*/ 	.short	0x010a
        /*088e*/ 	.byte	0xff
	.zero		1


	//----- nvinfo : EIATTR_NUM_MBARRIERS
	.align		4
.L_47:
        /*0890*/ 	.byte	0x03, 0x38
        /*0892*/ 	.short	0x001d


	//----- nvinfo : EIATTR_EXIT_INSTR_OFFSETS
	.align		4
        /*0894*/ 	.byte	0x04, 0x1c
        /*0896*/ 	.short	(.L_49 - .L_48)


	//   ....[0]....
.L_48:
        /*0898*/ 	.word	0x00002740


	//   ....[1]....
        /*089c*/ 	.word	0x00002c40


	//   ....[2]....
        /*08a0*/ 	.word	0x00002ca0


	//   ....[3]....
        /*08a4*/ 	.word	0x00003f40


	//   ....[4]....
        /*08a8*/ 	.word	0x00004c50


	//   ....[5]....
        /*08ac*/ 	.word	0x00004c90


	//   ....[6]....
        /*08b0*/ 	.word	0x00008820


	//----- nvinfo : EIATTR_MAX_THREADS
	.align		4
.L_49:
        /*08b4*/ 	.byte	0x04, 0x05
        /*08b6*/ 	.short	(.L_51 - .L_50)
.L_50:
        /*08b8*/ 	.word	0x00000100
        /*08bc*/ 	.word	0x00000001
        /*08c0*/ 	.word	0x00000001


	//----- nvinfo : EIATTR_CRS_STACK_SIZE
	.align		4
.L_51:
        /*08c4*/ 	.byte	0x04, 0x1e
        /*08c6*/ 	.short	(.L_53 - .L_52)
.L_52:
        /*08c8*/ 	.word	0x00000000


	//----- nvinfo : EIATTR_CBANK_PARAM_SIZE
	.align		4
.L_53:
        /*08cc*/ 	.byte	0x03, 0x19
        /*08ce*/ 	.short	0x0800


	//----- nvinfo : EIATTR_PARAM_CBANK
	.align		4
        /*08d0*/ 	.byte	0x04, 0x0a
        /*08d2*/ 	.short	(.L_55 - .L_54)
	.align		4
.L_54:
        /*08d4*/ 	.word	index@(.nv.constant0._ZN7cutlass13device_kernelINS_4gemm6kernel13GemmUniversalIN4cute5tupleIJiiiiEEENS1_10collective13CollectiveMmaINS1_35MainloopSm100TmaUmmaWarpSpecializedILi3ELi2ELi4ENS5_IJNS4_1CILi2EEENSA_ILi1EEESC_EEEEENS5_IJNSA_ILi256EEENSA_ILi128EEENSA_ILi64EEEEEENS_12float_e4m3_tENS5_IJlSC_lEEESJ_SK_NS4_8TiledMMAINS4_8MMA_AtomIJNS4_10MMA_TraitsINS4_25SM100_MMA_F8F6F4_2x1SM_SSEJSJ_SJ_fSF_SG_NS4_17integral_constantINS4_4UMMA5MajorELSR_0EEESS_NSP_INSQ_7ScaleInELST_0EEESU_EEEEEENS4_6LayoutINS5_IJSC_SC_SC_EEENS5_IJNSA_ILi0EEESZ_SZ_EEEEENS5_IJNS4_10UnderscoreES12_S12_EEEEENS4_18SM100_TMA_2SM_LOADENS4_14ComposedLayoutINS4_7SwizzleILi2ELi4ELi3EEENS4_18smem_ptr_flag_bitsILi8EEENSX_INS5_IJNSA_ILi8EEESH_EEENS5_IJSH_SC_EEEEEEEvNS4_8identityES15_S1F_vS1G_EENS_8epilogue10collective18CollectiveEpilogueINS1I_23Sm100TmaWarpSpecializedILi2ELi2ELi64ELb0ELb0EEEJNS5_IJSG_SG_SH_EEENS5_IJNSX_ISG_SC_EENSX_ISH_SC_EEEEESJ_SK_SJ_SK_NS1I_6fusion15FusionCallbacksIS1M_NS1R_17LinearCombinationISJ_fSJ_fLNS_15FloatRoundStyleE2EEES1N_S1Q_JEEENS4_5SM1004TMEM4LOAD26SM100_TMEM_LOAD_32dp32b64xENS4_13SM90_TMA_LOADES1F_NS4_39AutoVectorizingCopyWithAssumedAlignmentILi128EEENS4_14SM90_TMA_STOREES1F_S23_S23_EEEvvEEEEvNT_6ParamsE)
        /*08d8*/ 	.short	0x0380
        /*08da*/ 	.short	0x0800


	//----- nvinfo : EIATTR_SW_WAR
	.align		4
.L_55:
        /*08dc*/ 	.byte	0x04, 0x36
        /*08de*/ 	.short	(.L_57 - .L_56)
.L_56:
        /*08e0*/ 	.word	0x00000008
.L_57:


//--------------------- .nv.callgraph             --------------------------
	.section	.nv.callgraph,"",@"SHT_CUDA_CALLGRAPH"
	.align	4
	.sectionentsize	8
	.align		4
        /*0000*/ 	.word	0x00000000
	.align		4
        /*0004*/ 	.word	0xffffffff
	.align		4
        /*0008*/ 	.word	index@(_ZN7cutlass13device_kernelINS_4gemm6kernel13GemmUniversalIN4cute5tupleIJiiiiEEENS1_10collective13CollectiveMmaINS1_35MainloopSm100TmaUmmaWarpSpecializedILi3ELi2ELi4ENS5_IJNS4_1CILi2EEENSA_ILi1EEESC_EEEEENS5_IJNSA_ILi256EEENSA_ILi128EEENSA_ILi64EEEEEENS_12float_e4m3_tENS5_IJlSC_lEEESJ_SK_NS4_8TiledMMAINS4_8MMA_AtomIJNS4_10MMA_TraitsINS4_25SM100_MMA_F8F6F4_2x1SM_SSEJSJ_SJ_fSF_SG_NS4_17integral_constantINS4_4UMMA5MajorELSR_0EEESS_NSP_INSQ_7ScaleInELST_0EEESU_EEEEEENS4_6LayoutINS5_IJSC_SC_SC_EEENS5_IJNSA_ILi0EEESZ_SZ_EEEEENS5_IJNS4_10UnderscoreES12_S12_EEEEENS4_18SM100_TMA_2SM_LOADENS4_14ComposedLayoutINS4_7SwizzleILi2ELi4ELi3EEENS4_18smem_ptr_flag_bitsILi8EEENSX_INS5_IJNSA_ILi8EEESH_EEENS5_IJSH_SC_EEEEEEEvNS4_8identityES15_S1F_vS1G_EENS_8epilogue10collective18CollectiveEpilogueINS1I_23Sm100TmaWarpSpecializedILi2ELi2ELi64ELb0ELb0EEEJNS5_IJSG_SG_SH_EEENS5_IJNSX_ISG_SC_EENSX_ISH_SC_EEEEESJ_SK_SJ_SK_NS1I_6fusion15FusionCallbacksIS1M_NS1R_17LinearCombinationISJ_fSJ_fLNS_15FloatRoundStyleE2EEES1N_S1Q_JEEENS4_5SM1004TMEM4LOAD26SM100_TMEM_LOAD_32dp32b64xENS4_13SM90_TMA_LOADES1F_NS4_39AutoVectorizingCopyWithAssumedAlignmentILi128EEENS4_14SM90_TMA_STOREES1F_S23_S23_EEEvvEEEEvNT_6ParamsE)
	.align		4
        /*000c*/ 	.word	index@(__assertfail)
	.align		4
        /*0010*/ 	.word	0x00000000
	.align		4
        /*0014*/ 	.word	0xfffffffe
	.align		4
        /*0018*/ 	.word	0x00000000
	.align		4
        /*001c*/ 	.word	0xfffffffd
	.align		4
        /*0020*/ 	.word	0x00000000
	.align		4
        /*0024*/ 	.word	0xfffffffc


//--------------------- .nv.constant4             --------------------------
	.section	.nv.constant4,"a",@progbits
	.align	8
	.align		8
.nv.constant4:
        /*0000*/ 	.dword	__assertfail
	.align		8
        /*0008*/ 	.dword	__unnamed_1
	.align		8
        /*0010*/ 	.dword	__unnamed_2
	.align		8
        /*0018*/ 	.dword	_ZN39_INTERNAL_06a3eb20_4_k_cu_367f5d1b_82874cuda3std3__45__cpo5beginE
	.align		8
        /*0020*/ 	.dword	_ZN39_INTERNAL_06a3eb20_4_k_cu_367f5d1b_82874cuda3std3__45__cpo3endE
	.align		8
        /*0028*/ 	.dword	_ZN39_INTERNAL_06a3eb20_4_k_cu_367f5d1b_82874cuda3std3__45__cpo6cbeginE
	.align		8
        /*0030*/ 	.dword	_ZN39_INTERNAL_06a3eb20_4_k_cu_367f5d1b_82874cuda3std3__45__cpo4cendE
	.align		8
        /*0038*/ 	.dword	_ZN39_INTERNAL_06a3eb20_4_k_cu_367f5d1b_82874cuda3std3__441_GLOBAL__N__06a3eb20_4_k_cu_367f5d1b_82876ignoreE
	.align		8
        /*0040*/ 	.dword	_ZN39_INTERNAL_06a3eb20_4_k_cu_367f5d1b_82874cuda3std3__419piecewise_constructE
	.align		8
        /*0048*/ 	.dword	_ZN39_INTERNAL_06a3eb20_4_k_cu_367f5d1b_82874cuda3std3__48in_placeE
	.align		8
        /*0050*/ 	.dword	_ZN39_INTERNAL_06a3eb20_4_k_cu_367f5d1b_82874cuda3std6ranges3__45__cpo4swapE
	.align		8
        /*0058*/ 	.dword	_ZN39_INTERNAL_06a3eb20_4_k_cu_367f5d1b_82874cuda3std6ranges3__45__cpo9iter_moveE
	.align		8
        /*0060*/ 	.dword	_ZN39_INTERNAL_06a3eb20_4_k_cu_367f5d1b_82874cute7productE
	.align		8
        /*0068*/ 	.dword	_ZN39_INTERNAL_06a3eb20_4_k_cu_367f5d1b_82874cute1_E
	.align		8
        /*0070*/ 	.dword	$str$25
	.align		8
        /*0078*/ 	.dword	$str$26
	.align		8
        /*0080*/ 	.dword	$str$27
	.align		8
        /*0088*/ 	.dword	$str$28


//--------------------- .text._ZN7cutlass13device_kernelINS_4gemm6kernel13GemmUniversalIN4cute5tupleIJiiiiEEENS1_10collective13CollectiveMmaINS1_35MainloopSm100TmaUmmaWarpSpecializedILi3ELi2ELi4ENS5_IJNS4_1CILi2EEENSA_ILi1EEESC_EEEEENS5_IJNSA_ILi256EEENSA_ILi128EEENSA_ILi64EEEEEENS_12float_e4m3_tENS5_IJlSC_lEEESJ_SK_NS4_8TiledMMAINS4_8MMA_AtomIJNS4_10MMA_TraitsINS4_25SM100_MMA_F8F6F4_2x1SM_SSEJSJ_SJ_fSF_SG_NS4_17integral_constantINS4_4UMMA5MajorELSR_0EEESS_NSP_INSQ_7ScaleInELST_0EEESU_EEEEEENS4_6LayoutINS5_IJSC_SC_SC_EEENS5_IJNSA_ILi0EEESZ_SZ_EEEEENS5_IJNS4_10UnderscoreES12_S12_EEEEENS4_18SM100_TMA_2SM_LOADENS4_14ComposedLayoutINS4_7SwizzleILi2ELi4ELi3EEENS4_18smem_ptr_flag_bitsILi8EEENSX_INS5_IJNSA_ILi8EEESH_EEENS5_IJSH_SC_EEEEEEEvNS4_8identityES15_S1F_vS1G_EENS_8epilogue10collective18CollectiveEpilogueINS1I_23Sm100TmaWarpSpecializedILi2ELi2ELi64ELb0ELb0EEEJNS5_IJSG_SG_SH_EEENS5_IJNSX_ISG_SC_EENSX_ISH_SC_EEEEESJ_SK_SJ_SK_NS1I_6fusion15FusionCallbacksIS1M_NS1R_17LinearCombinationISJ_fSJ_fLNS_15FloatRoundStyleE2EEES1N_S1Q_JEEENS4_5SM1004TMEM4LOAD26SM100_TMEM_LOAD_32dp32b64xENS4_13SM90_TMA_LOADES1F_NS4_39AutoVectorizingCopyWithAssumedAlignmentILi128EEENS4_14SM90_TMA_STOREES1F_S23_S23_EEEvvEEEEvNT_6ParamsE --------------------------
	.section	.text._ZN7cutlass13device_kernelINS_4gemm6kernel13GemmUniversalIN4cute5tupleIJiiiiEEENS1_10collective13CollectiveMmaINS1_35MainloopSm100TmaUmmaWarpSpecializedILi3ELi2ELi4ENS5_IJNS4_1CILi2EEENSA_ILi1EEESC_EEEEENS5_IJNSA_ILi256EEENSA_ILi128EEENSA_ILi64EEEEEENS_12float_e4m3_tENS5_IJlSC_lEEESJ_SK_NS4_8TiledMMAINS4_8MMA_AtomIJNS4_10MMA_TraitsINS4_25SM100_MMA_F8F6F4_2x1SM_SSEJSJ_SJ_fSF_SG_NS4_17integral_constantINS4_4UMMA5MajorELSR_0EEESS_NSP_INSQ_7ScaleInELST_0EEESU_EEEEEENS4_6LayoutINS5_IJSC_SC_SC_EEENS5_IJNSA_ILi0EEESZ_SZ_EEEEENS5_IJNS4_10UnderscoreES12_S12_EEEEENS4_18SM100_TMA_2SM_LOADENS4_14ComposedLayoutINS4_7SwizzleILi2ELi4ELi3EEENS4_18smem_ptr_flag_bitsILi8EEENSX_INS5_IJNSA_ILi8EEESH_EEENS5_IJSH_SC_EEEEEEEvNS4_8identityES15_S1F_vS1G_EENS_8epilogue10collective18CollectiveEpilogueINS1I_23Sm100TmaWarpSpecializedILi2ELi2ELi64ELb0ELb0EEEJNS5_IJSG_SG_SH_EEENS5_IJNSX_ISG_SC_EENSX_ISH_SC_EEEEESJ_SK_SJ_SK_NS1I_6fusion15FusionCallbacksIS1M_NS1R_17LinearCombinationISJ_fSJ_fLNS_15FloatRoundStyleE2EEES1N_S1Q_JEEENS4_5SM1004TMEM4LOAD26SM100_TMEM_LOAD_32dp32b64xENS4_13SM90_TMA_LOADES1F_NS4_39AutoVectorizingCopyWithAssumedAlignmentILi128EEENS4_14SM90_TMA_STOREES1F_S23_S23_EEEvvEEEEvNT_6ParamsE,"ax",@progbits
	.align	128
.text._ZN7cutlass13device_kernelINS_4gemm6kernel13GemmUniversalIN4cute5tupleIJiiiiEEENS1_10collective13CollectiveMmaINS1_35MainloopSm100TmaUmmaWarpSpecializedILi3ELi2ELi4ENS5_IJNS4_1CILi2EEENSA_ILi1EEESC_EEEEENS5_IJNSA_ILi256EEENSA_ILi128EEENSA_ILi64EEEEEENS_12float_e4m3_tENS5_IJlSC_lEEESJ_SK_NS4_8TiledMMAINS4_8MMA_AtomIJNS4_10MMA_TraitsINS4_25SM100_MMA_F8F6F4_2x1SM_SSEJSJ_SJ_fSF_SG_NS4_17integral_constantINS4_4UMMA5MajorELSR_0EEESS_NSP_INSQ_7ScaleInELST_0EEESU_EEEEEENS4_6LayoutINS5_IJSC_SC_SC_EEENS5_IJNSA_ILi0EEESZ_SZ_EEEEENS5_IJNS4_10UnderscoreES12_S12_EEEEENS4_18SM100_TMA_2SM_LOADENS4_14ComposedLayoutINS4_7SwizzleILi2ELi4ELi3EEENS4_18smem_ptr_flag_bitsILi8EEENSX_INS5_IJNSA_ILi8EEESH_EEENS5_IJSH_SC_EEEEEEEvNS4_8identityES15_S1F_vS1G_EENS_8epilogue10collective18CollectiveEpilogueINS1I_23Sm100TmaWarpSpecializedILi2ELi2ELi64ELb0ELb0EEEJNS5_IJSG_SG_SH_EEENS5_IJNSX_ISG_SC_EENSX_ISH_SC_EEEEESJ_SK_SJ_SK_NS1I_6fusion15FusionCallbacksIS1M_NS1R_17LinearCombinationISJ_fSJ_fLNS_15FloatRoundStyleE2EEES1N_S1Q_JEEENS4_5SM1004TMEM4LOAD26SM100_TMEM_LOAD_32dp32b64xENS4_13SM90_TMA_LOADES1F_NS4_39AutoVectorizingCopyWithAssumedAlignmentILi128EEENS4_14SM90_TMA_STOREES1F_S23_S23_EEEvvEEEEvNT_6ParamsE:
        .type           _ZN7cutlass13device_kernelINS_4gemm6kernel13GemmUniversalIN4cute5tupleIJiiiiEEENS1_10collective13CollectiveMmaINS1_35MainloopSm100TmaUmmaWarpSpecializedILi3ELi2ELi4ENS5_IJNS4_1CILi2EEENSA_ILi1EEESC_EEEEENS5_IJNSA_ILi256EEENSA_ILi128EEENSA_ILi64EEEEEENS_12float_e4m3_tENS5_IJlSC_lEEESJ_SK_NS4_8TiledMMAINS4_8MMA_AtomIJNS4_10MMA_TraitsINS4_25SM100_MMA_F8F6F4_2x1SM_SSEJSJ_SJ_fSF_SG_NS4_17integral_constantINS4_4UMMA5MajorELSR_0EEESS_NSP_INSQ_7ScaleInELST_0EEESU_EEEEEENS4_6LayoutINS5_IJSC_SC_SC_EEENS5_IJNSA_ILi0EEESZ_SZ_EEEEENS5_IJNS4_10UnderscoreES12_S12_EEEEENS4_18SM100_TMA_2SM_LOADENS4_14ComposedLayoutINS4_7SwizzleILi2ELi4ELi3EEENS4_18smem_ptr_flag_bitsILi8EEENSX_INS5_IJNSA_ILi8EEESH_EEENS5_IJSH_SC_EEEEEEEvNS4_8identityES15_S1F_vS1G_EENS_8epilogue10collective18CollectiveEpilogueINS1I_23Sm100TmaWarpSpecializedILi2ELi2ELi64ELb0ELb0EEEJNS5_IJSG_SG_SH_EEENS5_IJNSX_ISG_SC_EENSX_ISH_SC_EEEEESJ_SK_SJ_SK_NS1I_6fusion15FusionCallbacksIS1M_NS1R_17LinearCombinationISJ_fSJ_fLNS_15FloatRoundStyleE2EEES1N_S1Q_JEEENS4_5SM1004TMEM4LOAD26SM100_TMEM_LOAD_32dp32b64xENS4_13SM90_TMA_LOADES1F_NS4_39AutoVectorizingCopyWithAssumedAlignmentILi128EEENS4_14SM90_TMA_STOREES1F_S23_S23_EEEvvEEEEvNT_6ParamsE,@function
        .size           _ZN7cutlass13device_kernelINS_4gemm6kernel13GemmUniversalIN4cute5tupleIJiiiiEEENS1_10collective13CollectiveMmaINS1_35MainloopSm100TmaUmmaWarpSpecializedILi3ELi2ELi4ENS5_IJNS4_1CILi2EEENSA_ILi1EEESC_EEEEENS5_IJNSA_ILi256EEENSA_ILi128EEENSA_ILi64EEEEEENS_12float_e4m3_tENS5_IJlSC_lEEESJ_SK_NS4_8TiledMMAINS4_8MMA_AtomIJNS4_10MMA_TraitsINS4_25SM100_MMA_F8F6F4_2x1SM_SSEJSJ_SJ_fSF_SG_NS4_17integral_constantINS4_4UMMA5MajorELSR_0EEESS_NSP_INSQ_7ScaleInELST_0EEESU_EEEEEENS4_6LayoutINS5_IJSC_SC_SC_EEENS5_IJNSA_ILi0EEESZ_SZ_EEEEENS5_IJNS4_10UnderscoreES12_S12_EEEEENS4_18SM100_TMA_2SM_LOADENS4_14ComposedLayoutINS4_7SwizzleILi2ELi4ELi3EEENS4_18smem_ptr_flag_bitsILi8EEENSX_INS5_IJNSA_ILi8EEESH_EEENS5_IJSH_SC_EEEEEEEvNS4_8identityES15_S1F_vS1G_EENS_8epilogue10collective18CollectiveEpilogueINS1I_23Sm100TmaWarpSpecializedILi2ELi2ELi64ELb0ELb0EEEJNS5_IJSG_SG_SH_EEENS5_IJNSX_ISG_SC_EENSX_ISH_SC_EEEEESJ_SK_SJ_SK_NS1I_6fusion15FusionCallbacksIS1M_NS1R_17LinearCombinationISJ_fSJ_fLNS_15FloatRoundStyleE2EEES1N_S1Q_JEEENS4_5SM1004TMEM4LOAD26SM100_TMEM_LOAD_32dp32b64xENS4_13SM90_TMA_LOADES1F_NS4_39AutoVectorizingCopyWithAssumedAlignmentILi128EEENS4_14SM90_TMA_STOREES1F_S23_S23_EEEvvEEEEvNT_6ParamsE,(.L_x_161 - _ZN7cutlass13device_kernelINS_4gemm6kernel13GemmUniversalIN4cute5tupleIJiiiiEEENS1_10collective13CollectiveMmaINS1_35MainloopSm100TmaUmmaWarpSpecializedILi3ELi2ELi4ENS5_IJNS4_1CILi2EEENSA_ILi1EEESC_EEEEENS5_IJNSA_ILi256EEENSA_ILi128EEENSA_ILi64EEEEEENS_12float_e4m3_tENS5_IJlSC_lEEESJ_SK_NS4_8TiledMMAINS4_8MMA_AtomIJNS4_10MMA_TraitsINS4_25SM100_MMA_F8F6F4_2x1SM_SSEJSJ_SJ_fSF_SG_NS4_17integral_constantINS4_4UMMA5MajorELSR_0EEESS_NSP_INSQ_7ScaleInELST_0EEESU_EEEEEENS4_6LayoutINS5_IJSC_SC_SC_EEENS5_IJNSA_ILi0EEESZ_SZ_EEEEENS5_IJNS4_10UnderscoreES12_S12_EEEEENS4_18SM100_TMA_2SM_LOADENS4_14ComposedLayoutINS4_7SwizzleILi2ELi4ELi3EEENS4_18smem_ptr_flag_bitsILi8EEENSX_INS5_IJNSA_ILi8EEESH_EEENS5_IJSH_SC_EEEEEEEvNS4_8identityES15_S1F_vS1G_EENS_8epilogue10collective18CollectiveEpilogueINS1I_23Sm100TmaWarpSpecializedILi2ELi2ELi64ELb0ELb0EEEJNS5_IJSG_SG_SH_EEENS5_IJNSX_ISG_SC_EENSX_ISH_SC_EEEEESJ_SK_SJ_SK_NS1I_6fusion15FusionCallbacksIS1M_NS1R_17LinearCombinationISJ_fSJ_fLNS_15FloatRoundStyleE2EEES1N_S1Q_JEEENS4_5SM1004TMEM4LOAD26SM100_TMEM_LOAD_32dp32b64xENS4_13SM90_TMA_LOADES1F_NS4_39AutoVectorizingCopyWithAssumedAlignmentILi128EEENS4_14SM90_TMA_STOREES1F_S23_S23_EEEvvEEEEvNT_6ParamsE)
        .other          _ZN7cutlass13device_kernelINS_4gemm6kernel13GemmUniversalIN4cute5tupleIJiiiiEEENS1_10collective13CollectiveMmaINS1_35MainloopSm100TmaUmmaWarpSpecializedILi3ELi2ELi4ENS5_IJNS4_1CILi2EEENSA_ILi1EEESC_EEEEENS5_IJNSA_ILi256EEENSA_ILi128EEENSA_ILi64EEEEEENS_12float_e4m3_tENS5_IJlSC_lEEESJ_SK_NS4_8TiledMMAINS4_8MMA_AtomIJNS4_10MMA_TraitsINS4_25SM100_MMA_F8F6F4_2x1SM_SSEJSJ_SJ_fSF_SG_NS4_17integral_constantINS4_4UMMA5MajorELSR_0EEESS_NSP_INSQ_7ScaleInELST_0EEESU_EEEEEENS4_6LayoutINS5_IJSC_SC_SC_EEENS5_IJNSA_ILi0EEESZ_SZ_EEEEENS5_IJNS4_10UnderscoreES12_S12_EEEEENS4_18SM100_TMA_2SM_LOADENS4_14ComposedLayoutINS4_7SwizzleILi2ELi4ELi3EEENS4_18smem_ptr_flag_bitsILi8EEENSX_INS5_IJNSA_ILi8EEESH_EEENS5_IJSH_SC_EEEEEEEvNS4_8identityES15_S1F_vS1G_EENS_8epilogue10collective18CollectiveEpilogueINS1I_23Sm100TmaWarpSpecializedILi2ELi2ELi64ELb0ELb0EEEJNS5_IJSG_SG_SH_EEENS5_IJNSX_ISG_SC_EENSX_ISH_SC_EEEEESJ_SK_SJ_SK_NS1I_6fusion15FusionCallbacksIS1M_NS1R_17LinearCombinationISJ_fSJ_fLNS_15FloatRoundStyleE2EEES1N_S1Q_JEEENS4_5SM1004TMEM4LOAD26SM100_TMEM_LOAD_32dp32b64xENS4_13SM90_TMA_LOADES1F_NS4_39AutoVectorizingCopyWithAssumedAlignmentILi128EEENS4_14SM90_TMA_STOREES1F_S23_S23_EEEvvEEEEvNT_6ParamsE,@"STO_CUDA_ENTRY STV_DEFAULT"
_ZN7cutlass13device_kernelINS_4gemm6kernel13GemmUniversalIN4cute5tupleIJiiiiEEENS1_10collective13CollectiveMmaINS1_35MainloopSm100TmaUmmaWarpSpecializedILi3ELi2ELi4ENS5_IJNS4_1CILi2EEENSA_ILi1EEESC_EEEEENS5_IJNSA_ILi256EEENSA_ILi128EEENSA_ILi64EEEEEENS_12float_e4m3_tENS5_IJlSC_lEEESJ_SK_NS4_8TiledMMAINS4_8MMA_AtomIJNS4_10MMA_TraitsINS4_25SM100_MMA_F8F6F4_2x1SM_SSEJSJ_SJ_fSF_SG_NS4_17integral_constantINS4_4UMMA5MajorELSR_0EEESS_NSP_INSQ_7ScaleInELST_0EEESU_EEEEEENS4_6LayoutINS5_IJSC_SC_SC_EEENS5_IJNSA_ILi0EEESZ_SZ_EEEEENS5_IJNS4_10UnderscoreES12_S12_EEEEENS4_18SM100_TMA_2SM_LOADENS4_14ComposedLayoutINS4_7SwizzleILi2ELi4ELi3EEENS4_18smem_ptr_flag_bitsILi8EEENSX_INS5_IJNSA_ILi8EEESH_EEENS5_IJSH_SC_EEEEEEEvNS4_8identityES15_S1F_vS1G_EENS_8epilogue10collective18CollectiveEpilogueINS1I_23Sm100TmaWarpSpecializedILi2ELi2ELi64ELb0ELb0EEEJNS5_IJSG_SG_SH_EEENS5_IJNSX_ISG_SC_EENSX_ISH_SC_EEEEESJ_SK_SJ_SK_NS1I_6fusion15FusionCallbacksIS1M_NS1R_17LinearCombinationISJ_fSJ_fLNS_15FloatRoundStyleE2EEES1N_S1Q_JEEENS4_5SM1004TMEM4LOAD26SM100_TMEM_LOAD_32dp32b64xENS4_13SM90_TMA_LOADES1F_NS4_39AutoVectorizingCopyWithAssumedAlignmentILi128EEENS4_14SM90_TMA_STOREES1F_S23_S23_EEEvvEEEEvNT_6ParamsE:
[----:B------:R-:W1:Y:S01]  /*0000*/  LDC R1, c[0x0][0x37c] ;  /* 0x0000df00ff017b82 */ /* 0x000e620000000800 */
[----:B------:R-:W2:Y:S01]  /*0010*/  S2R R189, SR_TID.X ;  /* 0x0000000000bd7919 */ /* 0x000ea20000002100 */
[----:B------:R-:W3:Y:S06]  /*0020*/  LDCU.64 UR6, c[0x0][0x890] ;  /* 0x00011200ff0677ac */ /* 0x000eec0008000a00 */
[----:B------:R-:W4:Y:S01]  /*0030*/  S2UR UR37, SR_CgaCtaId ;  /* 0x00000000002579c3 */ /* 0x000f220000008800 */
[----:B------:R-:W-:Y:S02]  /*0040*/  PRMT R171, RZ, 0x7610, R171 ;  /* 0x00007610ffab7816 */ /* 0x000fe400000000ab */
[----:B------:R-:W-:Y:S01]  /*0050*/  ELECT P1, URZ, PT ;  /* 0x0000000000ff782f */ /* 0x000fe20003820000 */
[----:B------:R-:W1:Y:S01]  /*0060*/  LDCU.64 UR46, c[0x0][0x358] ;  /* 0x00006b00ff2e77ac */ /* 0x000e620008000a00 */
[----:B---3--:R-:W-:-:S04]  /*0070*/  UISETP.NE.U32.AND UP0, UPT, UR6, URZ, UPT ;  /* 0x000000ff0600728c */ /* 0x008fc8000bf05070 */
[----:B------:R-:W-:Y:S02]  /*0080*/  UISETP.NE.AND.EX UP0, UPT, UR7, URZ, UPT, UP0 ;  /* 0x000000ff0700728c */ /* 0x000fe4000bf05300 */
[----:B----4-:R-:W-:Y:S02]  /*0090*/  ULOP3.LUT UR5, UR37, 0x1, URZ, 0xc0, !UPT ;  /* 0x0000000125057892 */ /* 0x010fe4000f8ec0ff */
[----:B------:R-:W-:Y:S01]  /*00a0*/  ULOP3.LUT UR4, UR37, 0x1, URZ, 0x3c, !UPT ;  /* 0x0000000125047892 */ /* 0x000fe2000f8e3cff */
[----:B--2---:R-:W-:-:S05]  /*00b0*/  SHF.R.U32.HI R173, RZ, 0x5, R189 ;  /* 0x00000005ffad7819 */ /* 0x004fca00000116bd */
[----:B------:R-:W2:Y:S02]  /*00c0*/  SHFL.IDX PT, R0, R173, RZ, 0x1f ;  /* 0x00001fffad007589 */ /* 0x000ea400000e0000 */
[----:B--2---:R-:W-:Y:S01]  /*00d0*/  R2UR UR10, R0 ;  /* 0x00000000000a72ca */ /* 0x004fe200000e0000 */
[----:B-1----:R-:W-:-:S14]  /*00e0*/  BRA.U UP0, `(.L_x_0) ;  /* 0x00000001002c7547 */ /* 0x002fdc000b800000 */
[----:B------:R-:W1:Y:S02]  /*00f0*/  LDCU.64 UR8, c[0x0][0x888] ;  /* 0x00011100ff0877ac */ /* 0x000e640008000a00 */
[----:B-1----:R-:W-:-:S04]  /*0100*/  UISETP.NE.U32.AND UP0, UPT, UR8, URZ, UPT ;  /* 0x000000ff0800728c */ /* 0x002fc8000bf05070 */
[----:B------:R-:W-:-:S09]  /*0110*/  UISETP.NE.AND.EX UP0, UPT, UR9, URZ, UPT, UP0 ;  /* 0x000000ff0900728c */ /* 0x000fd2000bf05300 */
[----:B------:R-:W-:Y:S05]  /*0120*/  BRA.U !UP0, `(.L_x_1) ;  /* 0x0000000108107547 */ /* 0x000fea000b800000 */
[----:B------:R-:W1:Y:S02]  /*0130*/  LDC.64 R2, c[0x0][0x888] ;  /* 0x00022200ff027b82 */ /* 0x000e640000000a00 */
[----:B-1----:R1:W5:Y:S01]  /*0140*/  LDG.E R81, desc[UR46][R2.64] ;  /* 0x0000002e02517981 */ /* 0x002362000c1e1900 */
[----:B------:R-:W-:Y:S01]  /*0150*/  HFMA2 R171, -RZ, RZ, 0, 5.9604644775390625e-08 ;  /* 0x00000001ffab7431 */ /* 0x000fe200000001ff */
[----:B------:R-:W-:Y:S05]  /*0160*/  BRA `(.L_x_0) ;  /* 0x00000000000c7947 */ /* 0x000fea0003800000 */
.L_x_1:
[----:B------:R-:W1:Y:S01]  /*0170*/  LDCU UR8, c[0x0][0x880] ;  /* 0x00011000ff0877ac */ /* 0x000e620008000800 */
[----:B------:R-:W-:Y:S01]  /*0180*/  HFMA2 R171, -RZ, RZ, 0, 5.9604644775390625e-08 ;  /* 0x00000001ffab7431 */ /* 0x000fe200000001ff */
[----:B-1----:R-:W-:-:S07]  /*0190*/  MOV R81, UR8 ;  /* 0x0000000800517c02 */ /* 0x002fce0008000f00 */
.L_x_0:
[----:B------:R-:W2:Y:S02]  /*01a0*/  LDCU.64 UR8, c[0x0][0x8b0] ;  /* 0x00011600ff0877ac */ /* 0x000ea40008000a00 */
[----:B--2---:R-:W-:-:S04]  /*01b0*/  UISETP.NE.U32.AND UP0, UPT, UR8, URZ, UPT ;  /* 0x000000ff0800728c */ /* 0x004fc8000bf05070 */
[----:B------:R-:W-:-:S09]  /*01c0*/  UISETP.NE.AND.EX UP0, UPT, UR9, URZ, UPT, UP0 ;  /* 0x000000ff0900728c */ /* 0x000fd2000bf05300 */
[----:B------:R-:W-:Y:S05]  /*01d0*/  BRA.U UP0, `(.L_x_2) ;  /* 0x0000000100247547 */ /* 0x000fea000b800000 */
[----:B------:R-:W2:Y:S02]  /*01e0*/  LDCU.64 UR8, c[0x0][0x8a8] ;  /* 0x00011500ff0877ac */ /* 0x000ea40008000a00 */
[----:B--2---:R-:W-:-:S04]  /*01f0*/  UISETP.NE.U32.AND UP0, UPT, UR8, URZ, UPT ;  /* 0x000000ff0800728c */ /* 0x004fc8000bf05070 */
[----:B------:R-:W-:-:S09]  /*0200*/  UISETP.NE.AND.EX UP0, UPT, UR9, URZ, UPT, UP0 ;  /* 0x000000ff0900728c */ /* 0x000fd2000bf05300 */
[----:B------:R-:W-:Y:S05]  /*0210*/  BRA.U !UP0, `(.L_x_3) ;  /* 0x00000001080c7547 */ /* 0x000fea000b800000 */
[----:B------:R-:W2:Y:S02]  /*0220*/  LDC.64 R78, c[0x0][0x8a8] ;  /* 0x00022a00ff4e7b82 */ /* 0x000ea40000000a00 */
[----:B--2---:R2:W5:Y:S01]  /*0230*/  LDG.E R78, desc[UR46][R78.64] ;  /* 0x0000002e4e4e7981 */ /* 0x004562000c1e1900 */
[----:B------:R-:W-:Y:S05]  /*0240*/  BRA `(.L_x_2) ;  /* 0x0000000000087947 */ /* 0x000fea0003800000 */
.L_x_3:
[----:B------:R-:W2:Y:S02]  /*0250*/  LDCU UR8, c[0x0][0x8a0] ;  /* 0x00011400ff0877ac */ /* 0x000ea40008000800 */
[----:B--2---:R-:W-:Y:S02]  /*0260*/  MOV R78, UR8 ;  /* 0x00000008004e7c02 */ /* 0x004fe40008000f00 */
.L_x_2:
[----:B------:R-:W-:Y:S01]  /*0270*/  IMAD.U32 R0, RZ, RZ, UR10 ;  /* 0x0000000aff007e24 */ /* 0x000fe2000f8e00ff */
[----:B------:R-:W-:Y:S04]  /*0280*/  BSSY.RECONVERGENT B0, `(.L_x_4) ;  /* 0x000000c000007945 */ /* 0x000fe80003800200 */
[C---:B------:R-:W-:Y:S02]  /*0290*/  ISETP.NE.OR P2, PT, R0.reuse, 0x1, !P1 ;  /* 0x000000010000780c */ /* 0x040fe40004f45670 */
[----:B------:R-:W-:-:S11]  /*02a0*/  ISETP.NE.OR P0, PT, R0, 0x3, !P1 ;  /* 0x000000030000780c */ /* 0x000fd60004f05670 */
[----:B------:R-:W-:Y:S05]  /*02b0*/  @P2 BRA `(.L_x_5) ;  /* 0x0000000000202947 */ /* 0x000fea0003800000 */
[----:B------:R-:W3:Y:S02]  /*02c0*/  LDCU.64 UR8, c[0x0][0x348] ;  /* 0x00006900ff0877ac */ /* 0x000ee40008000a00 */
[----:B---3--:R-:W-:Y:S02]  /*02d0*/  UIADD3 UR12, UP1, UPT, UR8, 0x80, URZ ;  /* 0x00000080080c7890 */ /* 0x008fe4000ff3e0ff */
[----:B------:R-:W-:Y:S02]  /*02e0*/  UIADD3 UR8, UP0, UPT, UR8, 0x180, URZ ;  /* 0x0000018008087890 */ /* 0x000fe4000ff1e0ff */
[----:B------:R-:W-:Y:S02]  /*02f0*/  UIADD3.X UR13, UPT, UPT, URZ, UR9, URZ, UP1, !UPT ;  /* 0x00000009ff0d7290 */ /* 0x000fe40008ffe4ff */
[----:B------:R-:W-:-:S07]  /*0300*/  UIADD3.X UR9, UPT, UPT, URZ, UR9, URZ, UP0, !UPT ;  /* 0x00000009ff097290 */ /* 0x000fce00087fe4ff */
[----:B------:R3:W-:Y:S02]  /*0310*/  UTMACCTL.PF [UR12] ;  /* 0x000000000c0079b9 */ /* 0x0007e40008040000 */
[----:B------:R3:W-:Y:S02]  /*0320*/  UTMACCTL.PF [UR8] ;  /* 0x00000000080079b9 */ /* 0x0007e40008040000 */
[----:B---3--:R-:W-:Y:S01]  /*0330*/  NOP ;  /* 0x0000000000007918 */ /* 0x008fe20000000000 */
.L_x_5:
[----:B------:R-:W-:Y:S05]  /*0340*/  BSYNC.RECONVERGENT B0 ;  /* 0x0000000000007941 */ /* 0x000fea0003800200 */
.L_x_4:
[----:B------:R-:W-:Y:S04]  /*0350*/  BSSY.RECONVERGENT B0, `(.L_x_6) ;  /* 0x000000a000007945 */ /* 0x000fe80003800200 */
        /* <DEDUP_REMOVED lines=9> */
.L_x_7:
[----:B------:R-:W-:Y:S05]  /*03f0*/  BSYNC.RECONVERGENT B0 ;  /* 0x0000000000007941 */ /* 0x000fea0003800200 */
.L_x_6:
[----:B------:R-:W3:Y:S01]  /*0400*/  LDCU.64 UR8, c[0x0][0x888] ;  /* 0x00011100ff0877ac */ /* 0x000ee20008000a00 */
[----:B------:R-:W-:Y:S02]  /*0410*/  UISETP.EQ.U32.AND UP1, UPT, UR6, URZ, UPT ;  /* 0x000000ff0600728c */ /* 0x000fe4000bf22070 */
[----:B------:R-:W-:Y:S02]  /*0420*/  UPLOP3.LUT UP5, UPT, UPT, UPT, UPT, 0x80, 0x8 ;  /* 0x000000000008789c */ /* 0x000fe40003faf070 */
[----:B---3--:R-:W-:-:S04]  /*0430*/  UISETP.NE.U32.AND UP0, UPT, UR8, URZ, UPT ;  /* 0x000000ff0800728c */ /* 0x008fc8000bf05070 */
[----:B------:R-:W-:-:S04]  /*0440*/  UISETP.NE.AND.EX UP0, UPT, UR9, URZ, UPT, UP0 ;  /* 0x000000ff0900728c */ /* 0x000fc8000bf05300 */
[----:B------:R-:W-:-:S04]  /*0450*/  UISETP.EQ.OR.EX UP2, UPT, UR7, URZ, !UP0, UP1 ;  /* 0x000000ff0700728c */ /* 0x000fc8000c742710 */
[----:B------:R-:W-:-:S05]  /*0460*/  UP2UR UR50, UPR, URZ, 0x4 ;  /* 0x00000004ff327883 */ /* 0x000fca0008000000 */
[----:B------:R-:W-:Y:S07]  /*0470*/  BRA.U !UP2, `(.L_x_8) ;  /* 0x000000010a207547 */ /* 0x000fee000b800000 */
[----:B------:R-:W-:Y:S01]  /*0480*/  UISETP.NE.U32.AND UP2, UPT, UR6, URZ, UPT ;  /* 0x000000ff0600728c */ /* 0x000fe2000bf45070 */
[----:B-----5:R-:W-:Y:S01]  /*0490*/  FSETP.NEU.AND P0, PT, R81, RZ, PT ;  /* 0x000000ff5100720b */ /* 0x020fe20003f0d000 */
[----:B------:R-:W-:Y:S02]  /*04a0*/  USEL UR6, URZ, 0xffffffff, UP0 ;  /* 0xffffffffff067887 */ /* 0x000fe40008000000 */
[----:B------:R-:W-:-:S10]  /*04b0*/  UISETP.NE.AND.EX UP2, UPT, UR7, URZ, UPT, UP2 ;  /* 0x000000ff0700728c */ /* 0x000fd4000bf45320 */
[----:B------:R-:W-:Y:S01]  /*04c0*/  VOTEU.ANY UP1, P0 ;  /* 0x0000000000ff7886 */ /* 0x000fe20000020100 */
[----:B------:R-:W-:-:S04]  /*04d0*/  @!UP2 USEL UR6, URZ, 0xffffffff, UP1 ;  /* 0xffffffffff06a887 */ /* 0x000fc80008800000 */
[----:B------:R-:W-:-:S04]  /*04e0*/  ULOP3.LUT UR6, UR6, 0x1, URZ, 0xc0, !UPT ;  /* 0x0000000106067892 */ /* 0x000fc8000f8ec0ff */
[----:B------:R-:W-:-:S11]  /*04f0*/  UISETP.NE.U32.AND UP5, UPT, UR6, 0x1, UPT ;  /* 0x000000010600788c */ /* 0x000fd6000bfa5070 */
.L_x_8:
[----:B------:R-:W3:Y:S01]  /*0500*/  SHFL.IDX PT, R0, R173, RZ, 0x1f ;  /* 0x00001fffad007589 */ /* 0x000ee200000e0000 */
[----:B------:R-:W-:-:S04]  /*0510*/  UISETP.NE.AND UP1, UPT, UR10, 0x2, UPT ;  /* 0x000000020a00788c */ /* 0x000fc8000bf25270 */
[----:B------:R-:W-:Y:S02]  /*0520*/  UISETP.EQ.AND UP2, UPT, UR5, URZ, !UP1 ;  /* 0x000000ff0500728c */ /* 0x000fe4000cf42270 */
[----:B------:R-:W-:-:S04]  /*0530*/  USEL UR7, URZ, 0x1, UP1 ;  /* 0x00000001ff077887 */ /* 0x000fc80008800000 */
[----:B------:R-:W-:Y:S02]  /*0540*/  PLOP3.LUT P5, PT, P1, PT, UP2, 0x80, 0x8 ;  /* 0x000000000008781c */ /* 0x000fe40000faf028 */
[----:B---3--:R-:W-:-:S13]  /*0550*/  ISETP.NE.AND P0, PT, R0, RZ, PT ;  /* 0x000000ff0000720c */ /* 0x008fda0003f05270 */
[----:B------:R-:W-:Y:S05]  /*0560*/  @P0 BRA `(.L_x_9) ;  /* 0x00000000003c0947 */ /* 0x000fea0003800000 */
[----:B------:R-:W-:Y:S01]  /*0570*/  UMOV UR8, 0x400 ;  /* 0x0000040000087882 */ /* 0x000fe20000000000 */
[----:B------:R-:W-:Y:S01]  /*0580*/  UMOV UR6, 0x1 ;  /* 0x0000000100067882 */ /* 0x000fe20000000000 */
[----:B------:R-:W-:Y:S02]  /*0590*/  ULEA UR8, UR37, UR8, 0x18 ;  /* 0x0000000825087291 */ /* 0x000fe4000f8ec0ff */
[----:B------:R-:W-:-:S04]  /*05a0*/  UIADD3 UR12, UPT, UPT, -UR6, 0x100000, URZ ;  /* 0x00100000060c7890 */ /* 0x000fc8000fffe1ff */
[----:B------:R-:W-:Y:S02]  /*05b0*/  USHF.L.U32 UR13, UR12, 0xb, URZ ;  /* 0x0000000b0c0d7899 */ /* 0x000fe400080006ff */
[----:B------:R-:W-:Y:S01]  /*05c0*/  USHF.L.U32 UR12, UR12, 0x1, URZ ;  /* 0x000000010c0c7899 */ /* 0x000fe200080006ff */
[----:B------:R-:W-:Y:S01]  /*05d0*/  ELECT P0, URZ, PT ;  /* 0x0000000000ff782f */ /* 0x000fe20003800000 */
[----:B------:R-:W3:Y:S10]  /*05e0*/  FENCE.VIEW.ASYNC.S ;  /* 0x00000000000073c6 */ /* 0x000ef40000000000 */
[----:B---3--:R3:W4:Y:S01]  /*05f0*/  SYNCS.EXCH.64 URZ, [UR8], UR12 ;  /* 0x0000000c08ff75b2 */ /* 0x0087220008000100 */
[----:B------:R3:W1:Y:S01]  /*0600*/  SYNCS.EXCH.64 URZ, [UR8+0x18], UR12 ;  /* 0x0000180c08ff75b2 */ /* 0x0006620008000100 */
[----:B------:R3:W1:Y:S01]  /*0610*/  SYNCS.EXCH.64 URZ, [UR8+0x8], UR12 ;  /* 0x0000080c08ff75b2 */ /* 0x0006620008000100 */
[----:B------:R3:W1:Y:S01]  /*0620*/  SYNCS.EXCH.64 URZ, [UR8+0x20], UR12 ;  /* 0x0000200c08ff75b2 */ /* 0x0006620008000100 */
[----:B------:R3:W1:Y:S01]  /*0630*/  SYNCS.EXCH.64 URZ, [UR8+0x10], UR12 ;  /* 0x0000100c08ff75b2 */ /* 0x0006620008000100 */
[----:B------:R3:W1:Y:S01]  /*0640*/  SYNCS.EXCH.64 URZ, [UR8+0x28], UR12 ;  /* 0x0000280c08ff75b2 */ /* 0x0006620008000100 */
[----:B------:R-:W-:Y:S01]  /*0650*/  NOP ;  /* 0x0000000000007918 */ /* 0x000fe20000000000 */
.L_x_9:
[----:B------:R-:W2:Y:S01]  /*0660*/  SHFL.IDX PT, R0, R173, RZ, 0x1f ;  /* 0x00001fffad007589 */ /* 0x000ea200000e0000 */
[----:B------:R-:W-:Y:S01]  /*0670*/  NOP ;  /* 0x0000000000007918 */ /* 0x000fe20000000000 */
[----:B--2---:R-:W-:-:S13]  /*0680*/  ISETP.NE.AND P0, PT, R0, 0x1, PT ;  /* 0x000000010000780c */ /* 0x004fda0003f05270 */
[----:B------:R-:W-:Y:S05]  /*0690*/  @P0 BRA `(.L_x_10) ;  /* 0x0000000000440947 */ /* 0x000fea0003800000 */
[----:B------:R-:W-:Y:S01]  /*06a0*/  UMOV UR9, 0x400 ;  /* 0x0000040000097882 */ /* 0x000fe20000000000 */
[----:B---3--:R-:W-:Y:S01]  /*06b0*/  UMOV UR8, 0x20 ;  /* 0x0000002000087882 */ /* 0x008fe20000000000 */
[----:B------:R-:W-:Y:S01]  /*06c0*/  UMOV UR6, 0x80 ;  /* 0x0000008000067882 */ /* 0x000fe20000000000 */
[----:B------:R-:W-:Y:S02]  /*06d0*/  ULEA UR9, UR37, UR9, 0x18 ;  /* 0x0000000925097291 */ /* 0x000fe4000f8ec0ff */
[----:B------:R-:W-:-:S04]  /*06e0*/  UIADD3 UR12, UPT, UPT, -UR8, 0x100000, URZ ;  /* 0x00100000080c7890 */ /* 0x000fc8000fffe1ff */
[----:B------:R-:W-:Y:S02]  /*06f0*/  USHF.L.U32 UR13, UR12, 0xb, URZ ;  /* 0x0000000b0c0d7899 */ /* 0x000fe400080006ff */
[----:B------:R-:W-:Y:S02]  /*0700*/  USHF.L.U32 UR12, UR12, 0x1, URZ ;  /* 0x000000010c0c7899 */ /* 0x000fe400080006ff */
[----:B------:R-:W-:-:S04]  /*0710*/  UIADD3 UR14, UPT, UPT, -UR6, 0x100000, URZ ;  /* 0x00100000060e7890 */ /* 0x000fc8000fffe1ff */
[----:B------:R-:W-:Y:S02]  /*0720*/  USHF.L.U32 UR15, UR14, 0xb, URZ ;  /* 0x0000000b0e0f7899 */ /* 0x000fe400080006ff */
[----:B------:R-:W-:Y:S01]  /*0730*/  USHF.L.U32 UR14, UR14, 0x1, URZ ;  /* 0x000000010e0e7899 */ /* 0x000fe200080006ff */
[----:B------:R-:W-:Y:S01]  /*0740*/  ELECT P0, URZ, PT ;  /* 0x0000000000ff782f */ /* 0x000fe20003800000 */
[----:B------:R-:W2:Y:S02]  /*0750*/  FENCE.VIEW.ASYNC.S ;  /* 0x00000000000073c6 */ /* 0x000ea40000000000 */
[----:B--2---:R2:W3:Y:S08]  /*0760*/  SYNCS.EXCH.64 URZ, [UR9+0x30], UR12 ;  /* 0x0000300c09ff75b2 */ /* 0x0044f00008000100 */
[----:B------:R2:W1:Y:S01]  /*0770*/  SYNCS.EXCH.64 URZ, [UR9+0x40], UR14 ;  /* 0x0000400e09ff75b2 */ /* 0x0004620008000100 */
[----:B------:R2:W1:Y:S01]  /*0780*/  SYNCS.EXCH.64 URZ, [UR9+0x38], UR12 ;  /* 0x0000380c09ff75b2 */ /* 0x0004620008000100 */
[----:B------:R2:W1:Y:S01]  /*0790*/  SYNCS.EXCH.64 URZ, [UR9+0x48], UR14 ;  /* 0x0000480e09ff75b2 */ /* 0x0004620008000100 */
[----:B------:R-:W-:Y:S01]  /*07a0*/  NOP ;  /* 0x0000000000007918 */ /* 0x000fe20000000000 */
.L_x_10:
[----:B------:R-:W4:Y:S01]  /*07b0*/  SHFL.IDX PT, R0, R173, RZ, 0x1f ;  /* 0x00001fffad007589 */ /* 0x000f2200000e0000 */
[----:B------:R-:W-:Y:S01]  /*07c0*/  NOP ;  /* 0x0000000000007918 */ /* 0x000fe20000000000 */
[----:B----4-:R-:W-:-:S13]  /*07d0*/  ISETP.NE.AND P0, PT, R0, 0x3, PT ;  /* 0x000000030000780c */ /* 0x010fda0003f05270 */
[----:B------:R-:W-:Y:S05]  /*07e0*/  @P0 BRA `(.L_x_11) ;  /* 0x00000000002c0947 */ /* 0x000fea0003800000 */
[----:B---3--:R-:W-:Y:S01]  /*07f0*/  UMOV UR8, 0x400 ;  /* 0x0000040000087882 */ /* 0x008fe20000000000 */
[----:B------:R-:W-:Y:S01]  /*0800*/  UMOV UR6, 0x20 ;  /* 0x0000002000067882 */ /* 0x000fe20000000000 */
[----:B------:R-:W-:Y:S02]  /*0810*/  ULEA UR8, UR37, UR8, 0x18 ;  /* 0x0000000825087291 */ /* 0x000fe4000f8ec0ff */
[----:B--2---:R-:W-:-:S04]  /*0820*/  UIADD3 UR12, UPT, UPT, -UR6, 0x100000, URZ ;  /* 0x00100000060c7890 */ /* 0x004fc8000fffe1ff */
[----:B------:R-:W-:Y:S02]  /*0830*/  USHF.L.U32 UR13, UR12, 0xb, URZ ;  /* 0x0000000b0c0d7899 */ /* 0x000fe400080006ff */
[----:B------:R-:W-:Y:S01]  /*0840*/  USHF.L.U32 UR12, UR12, 0x1, URZ ;  /* 0x000000010c0c7899 */ /* 0x000fe200080006ff */
[----:B------:R-:W-:Y:S01]  /*0850*/  ELECT P0, URZ, PT ;  /* 0x0000000000ff782f */ /* 0x000fe20003800000 */
[----:B------:R-:W2:Y:S10]  /*0860*/  FENCE.VIEW.ASYNC.S ;  /* 0x00000000000073c6 */ /* 0x000eb40000000000 */
[----:B--2---:R4:W2:Y:S01]  /*0870*/  SYNCS.EXCH.64 URZ, [UR8+0x50], UR12 ;  /* 0x0000500c08ff75b2 */ /* 0x0048a20008000100 */
[----:B------:R4:W3:Y:S02]  /*0880*/  SYNCS.EXCH.64 URZ, [UR8+0x58], UR12 ;  /* 0x0000580c08ff75b2 */ /* 0x0008e40008000100 */
[----:B----4-:R-:W-:Y:S01]  /*0890*/  NOP ;  /* 0x0000000000007918 */ /* 0x010fe20000000000 */
.L_x_11:
[----:B------:R-:W4:Y:S01]  /*08a0*/  SHFL.IDX PT, R0, R173, RZ, 0x1f ;  /* 0x00001fffad007589 */ /* 0x000f2200000e0000 */
[----:B------:R-:W-:Y:S01]  /*08b0*/  NOP ;  /* 0x0000000000007918 */ /* 0x000fe20000000000 */
[----:B----4-:R-:W-:-:S13]  /*08c0*/  ISETP.NE.AND P0, PT, R0, 0x4, PT ;  /* 0x000000040000780c */ /* 0x010fda0003f05270 */
[----:B------:R-:W-:Y:S05]  /*08d0*/  @P0 BRA `(.L_x_12) ;  /* 0x0000000000480947 */ /* 0x000fea0003800000 */
[----:B--2---:R-:W-:Y:S01]  /*08e0*/  UMOV UR9, 0x1e0 ;  /* 0x000001e000097882 */ /* 0x004fe20000000000 */
[----:B---3--:R-:W-:Y:S01]  /*08f0*/  UMOV UR8, 0x400 ;  /* 0x0000040000087882 */ /* 0x008fe20000000000 */
[----:B------:R-:W-:Y:S01]  /*0900*/  USEL UR9, UR9, 0x1a0, UP5 ;  /* 0x000001a009097887 */ /* 0x000fe2000a800000 */
        /* <DEDUP_REMOVED lines=10> */
[----:B--2---:R4:W2:Y:S08]  /*09b0*/  SYNCS.EXCH.64 URZ, [UR8+0x60], UR12 ;  /* 0x0000600c08ff75b2 */ /* 0x0048b00008000100 */
[----:B------:R4:W3:Y:S01]  /*09c0*/  SYNCS.EXCH.64 URZ, [UR8+0x70], UR14 ;  /* 0x0000700e08ff75b2 */ /* 0x0008e20008000100 */
[----:B------:R4:W1:Y:S01]  /*09d0*/  SYNCS.EXCH.64 URZ, [UR8+0x68], UR12 ;  /* 0x0000680c08ff75b2 */ /* 0x0008620008000100 */
[----:B------:R4:W1:Y:S02]  /*09e0*/  SYNCS.EXCH.64 URZ, [UR8+0x78], UR14 ;  /* 0x0000780e08ff75b2 */ /* 0x0008640008000100 */
[----:B----4-:R-:W-:Y:S01]  /*09f0*/  NOP ;  /* 0x0000000000007918 */ /* 0x010fe20000000000 */
.L_x_12:
[----:B------:R-:W4:Y:S01]  /*0a00*/  SHFL.IDX PT, R0, R173, RZ, 0x1f ;  /* 0x00001fffad007589 */ /* 0x000f2200000e0000 */
[----:B------:R-:W-:Y:S01]  /*0a10*/  NOP ;  /* 0x0000000000007918 */ /* 0x000fe20000000000 */
[----:B----4-:R-:W-:-:S13]  /*0a20*/  ISETP.NE.AND P0, PT, R0, 0x5, PT ;  /* 0x000000050000780c */ /* 0x010fda0003f05270 */
[----:B------:R-:W-:Y:S05]  /*0a30*/  @P0 BRA `(.L_x_13) ;  /* 0x0000000000540947 */ /* 0x000fea0003800000 */
[----:B--2---:R-:W-:Y:S01]  /*0a40*/  UMOV UR9, 0x400 ;  /* 0x0000040000097882 */ /* 0x004fe20000000000 */
        /* <DEDUP_REMOVED lines=14> */
[----:B------:R4:W1:Y:S01]  /*0b30*/  SYNCS.EXCH.64 URZ, [UR9+0xa8], UR14 ;  /* 0x0000a80e09ff75b2 */ /* 0x0008620008000100 */
[----:B------:R4:W1:Y:S01]  /*0b40*/  SYNCS.EXCH.64 URZ, [UR9+0x90], UR12 ;  /* 0x0000900c09ff75b2 */ /* 0x0008620008000100 */
[----:B------:R4:W1:Y:S01]  /*0b50*/  SYNCS.EXCH.64 URZ, [UR9+0xb0], UR14 ;  /* 0x0000b00e09ff75b2 */ /* 0x0008620008000100 */
[----:B------:R4:W1:Y:S01]  /*0b60*/  SYNCS.EXCH.64 URZ, [UR9+0x98], UR12 ;  /* 0x0000980c09ff75b2 */ /* 0x0008620008000100 */
[----:B------:R4:W1:Y:S02]  /*0b70*/  SYNCS.EXCH.64 URZ, [UR9+0xb8], UR14 ;  /* 0x0000b80e09ff75b2 */ /* 0x0008640008000100 */
[----:B----4-:R-:W-:Y:S01]  /*0b80*/  NOP ;  /* 0x0000000000007918 */ /* 0x010fe20000000000 */
.L_x_13:
[----:B------:R-:W4:Y:S01]  /*0b90*/  SHFL.IDX PT, R0, R173, RZ, 0x1f ;  /* 0x00001fffad007589 */ /* 0x000f2200000e0000 */
[----:B------:R-:W-:Y:S01]  /*0ba0*/  ISETP.NE.OR P1, PT, RZ, UR10, !P1 ;  /* 0x0000000aff007c0c */ /* 0x000fe2000cf25670 */
        /* <DEDUP_REMOVED lines=12> */
[----:B------:R4:W3:Y:S01]  /*0c70*/  SYNCS.EXCH.64 URZ, [UR8+0xd0], UR12 ;  /* 0x0000d00c08ff75b2 */ /* 0x0008e20008000100 */
[----:B------:R4:W1:Y:S01]  /*0c80*/  SYNCS.EXCH.64 URZ, [UR8+0xc8], UR12 ;  /* 0x0000c80c08ff75b2 */ /* 0x0008620008000100 */
[----:B------:R4:W1:Y:S02]  /*0c90*/  SYNCS.EXCH.64 URZ, [UR8+0xd8], UR12 ;  /* 0x0000d80c08ff75b2 */ /* 0x0008640008000100 */
[----:B----4-:R-:W-:Y:S01]  /*0ca0*/  NOP ;  /* 0x0000000000007918 */ /* 0x010fe20000000000 */
.L_x_14:
[----:B------:R-:W-:Y:S01]  /*0cb0*/  VOTEU.ALL UP1, P1 ;  /* 0x0000000000ff7886 */ /* 0x000fe20000820000 */
[----:B---3--:R-:W3:Y:S01]  /*0cc0*/  LDCU UR8, c[0x0][0x36c] ;  /* 0x00006d80ff0877ac */ /* 0x008ee20008000800 */
[----:B------:R-:W-:Y:S01]  /*0cd0*/  NOP ;  /* 0x0000000000007918 */ /* 0x000fe20000000000 */
[----:B------:R-:W-:Y:S01]  /*0ce0*/  LOP3.LUT R10, R189, 0x1f, RZ, 0xc0, !PT ;  /* 0x0000001fbd0a7812 */ /* 0x000fe200078ec0ff */
[----:B--2---:R-:W-:Y:S01]  /*0cf0*/  UMOV UR12, 0x20 ;  /* 0x00000020000c7882 */ /* 0x004fe20000000000 */
[----:B------:R-:W-:Y:S01]  /*0d00*/  @!UP1 UMOV UR6, 0x400 ;  /* 0x0000040000069882 */ /* 0x000fe20000000000 */
[----:B------:R-:W-:-:S04]  /*0d10*/  @!UP1 UIADD3 UR12, UPT, UPT, -UR12, 0x100000, URZ ;  /* 0x001000000c0c9890 */ /* 0x000fc8000fffe1ff */
[----:B------:R-:W-:Y:S02]  /*0d20*/  @!UP1 USHF.L.U32 UR13, UR12, 0xb, URZ ;  /* 0x0000000b0c0d9899 */ /* 0x000fe400080006ff */
[----:B------:R-:W-:Y:S02]  /*0d30*/  @!UP1 USHF.L.U32 UR12, UR12, 0x1, URZ ;  /* 0x000000010c0c9899 */ /* 0x000fe400080006ff */
[----:B------:R-:W-:Y:S01]  /*0d40*/  @!UP1 ULEA UR6, UR37, UR6, 0x18 ;  /* 0x0000000625069291 */ /* 0x000fe2000f8ec0ff */
[----:B------:R-:W-:Y:S01]  /*0d50*/  VOTEU.ALL UP1, P1 ;  /* 0x0000000000ff7886 */ /* 0x000fe20000820000 */
[----:B------:R-:W-:Y:S01]  /*0d60*/  UISETP.NE.AND UP4, UPT, UR10, URZ, UPT ;  /* 0x000000ff0a00728c */ /* 0x000fe2000bf85270 */
[----:B------:R-:W2:Y:S09]  /*0d70*/  FENCE.VIEW.ASYNC.S ;  /* 0x00000000000073c6 */ /* 0x000eb20000000000 */
[----:B--2---:R2:W4:Y:S01]  /*0d80*/  @!UP1 SYNCS.EXCH.64 URZ, [UR6+0xe0], UR12 ;  /* 0x0000e00c06ff95b2 */ /* 0x0045220008000100 */
[----:B---3--:R-:W-:-:S09]  /*0d90*/  UISETP.EQ.U32.AND UP1, UPT, UR8, 0x1, UPT ;  /* 0x000000010800788c */ /* 0x008fd2000bf22070 */
[----:B------:R-:W-:Y:S05]  /*0da0*/  BRA.U !UP1, `(.L_x_15) ;  /* 0x0000000109087547 */ /* 0x000fea000b800000 */
[----:B-1--4-:R-:W-:Y:S01]  /*0db0*/  UCGABAR_ARV ;  /* 0x00000000000079c7 */ /* 0x012fe20008000000 */
[----:B------:R-:W-:Y:S05]  /*0dc0*/  BRA `(.L_x_16) ;  /* 0x0000000000047947 */ /* 0x000fea0003800000 */
.L_x_15:
[----:B-1--4-:R-:W-:Y:S01]  /*0dd0*/  NOP ;  /* 0x0000000000007918 */ /* 0x012fe20000000000 */
.L_x_16:
[----:B------:R-:W1:Y:S01]  /*0de0*/  S2R R20, SR_CTAID.Y ;  /* 0x0000000000147919 */ /* 0x000e620000002600 */
[----:B------:R-:W-:-:S05]  /*0df0*/  CS2R.32 R170, SR_CgaSize ;  /* 0x0000000000aa7805 */ /* 0x000fca0000008a00 */
[----:B------:R-:W-:-:S05]  /*0e00*/  IMAD R170, R170, -0xa0, RZ ;  /* 0xffffff60aaaa7824 */ /* 0x000fca00078e02ff */
[----:B--2---:R-:W-:-:S14]  /*0e10*/  R2UR UR6, R170 ;  /* 0x00000000aa0672ca */ /* 0x004fdc00000e0000 */
[----:B------:R-:W2:Y:S01]  /*0e20*/  LDCU UR6, c[0x0][UR6+0x2b4] ;  /* 0x00005680060677ac */ /* 0x000ea20008000800 */
[----:B------:R-:W-:-:S05]  /*0e30*/  CS2R.32 R0, SR_CgaSize ;  /* 0x0000000000007805 */ /* 0x000fca0000008a00 */
[----:B------:R-:W-:-:S06]  /*0e40*/  IMAD R0, R0, -0xa0, RZ ;  /* 0xffffff6000007824 */ /* 0x000fcc00078e02ff */
[----:B------:R-:W3:Y:S01]  /*0e50*/  LDC R0, c[0x0][R0+0x2a4] ;  /* 0x0000a90000007b82 */ /* 0x000ee20000000800 */
[----:B------:R-:W-:Y:S01]  /*0e60*/  PRMT R8, RZ, 0x7610, R8 ;  /* 0x00007610ff087816 */ /* 0x000fe20000000008 */
[----:B------:R-:W4:Y:S01]  /*0e70*/  S2R R11, SR_CTAID.X ;  /* 0x00000000000b7919 */ /* 0x000f220000002500 */
[----:B------:R-:W-:-:S05]  /*0e80*/  CS2R.32 R170, SR_CgaSize ;  /* 0x0000000000aa7805 */ /* 0x000fca0000008a00 */
[----:B------:R-:W-:-:S05]  /*0e90*/  IMAD R170, R170, -0xa0, RZ ;  /* 0xffffff60aaaa7824 */ /* 0x000fca00078e02ff */
[----:B------:R-:W-:-:S14]  /*0ea0*/  R2UR UR8, R170 ;  /* 0x00000000aa0872ca */ /* 0x000fdc00000e0000 */
[----:B------:R-:W3:Y:S01]  /*0eb0*/  LDCU UR8, c[0x0][UR8+0x2b0] ;  /* 0x00005600080877ac */ /* 0x000ee20008000800 */
[----:B------:R-:W-:Y:S01]  /*0ec0*/  UISETP.NE.AND UP2, UPT, UR10, 0x2, UPT ;  /* 0x000000020a00788c */ /* 0x000fe2000bf45270 */
[----:B------:R-:W2:Y:S01]  /*0ed0*/  LDC R9, c[0x0][0xb24] ;  /* 0x0002c900ff097b82 */ /* 0x000ea20000000800 */
[----:B------:R-:W-:-:S05]  /*0ee0*/  CS2R.32 R2, SR_CgaSize ;  /* 0x0000000000027805 */ /* 0x000fca0000008a00 */
[----:B------:R-:W-:-:S06]  /*0ef0*/  IMAD R2, R2, -0xa0, RZ ;  /* 0xffffff6002027824 */ /* 0x000fcc00078e02ff */
[----:B------:R-:W3:Y:S08]  /*0f00*/  LDC R2, c[0x0][R2+0x2a0] ;  /* 0x0000a80002027b82 */ /* 0x000ef00000000800 */
[----:B------:R-:W3:Y:S01]  /*0f10*/  LDC R72, c[0x0][0xb24] ;  /* 0x0002c900ff487b82 */ /* 0x000ee20000000800 */
[----:B-1----:R-:W-:-:S07]  /*0f20*/  I2FP.F32.U32 R3, R20 ;  /* 0x0000001400037245 */ /* 0x002fce0000201000 */
[----:B------:R-:W1:Y:S01]  /*0f30*/  S2UR UR36, SR_CTAID.Z ;  /* 0x00000000002479c3 */ /* 0x000e620000002700 */
[----:B--2---:R-:W-:Y:S01]  /*0f40*/  ISETP.GE.AND P0, PT, R9, 0x1, PT ;  /* 0x000000010900780c */ /* 0x004fe20003f06270 */
[----:B----4-:R-:W-:Y:S01]  /*0f50*/  IMAD.MOV.U32 R21, RZ, RZ, R11 ;  /* 0x000000ffff157224 */ /* 0x010fe200078e000b */
[----:B------:R-:W-:Y:S01]  /*0f60*/  I2FP.F32.U32 R4, R11 ;  /* 0x0000000b00047245 */ /* 0x000fe20000201000 */
[----:B------:R-:W-:Y:S01]  /*0f70*/  FMUL R3, R3, UR6 ;  /* 0x0000000603037c20 */ /* 0x000fe20008400000 */
[----:B------:R-:W2:Y:S03]  /*0f80*/  LDCU UR6, c[0x0][0xb30] ;  /* 0x00016600ff0677ac */ /* 0x000ea60008000800 */
[----:B---3--:R-:W-:Y:S01]  /*0f90*/  FMUL R4, R4, UR8 ;  /* 0x0000000804047c20 */ /* 0x008fe20008400000 */
[----:B------:R-:W3:Y:S08]  /*0fa0*/  F2I.U32.TRUNC.NTZ R147, R3 ;  /* 0x0000000300937305 */ /* 0x000ef0000020f000 */
[----:B------:R-:W4:Y:S01]  /*0fb0*/  F2I.U32.TRUNC.NTZ R170, R4 ;  /* 0x0000000400aa7305 */ /* 0x000f22000020f000 */
[----:B--2---:R-:W-:Y:S01]  /*0fc0*/  UISETP.NE.AND UP3, UPT, UR6, 0x1, UPT ;  /* 0x000000010600788c */ /* 0x004fe2000bf65270 */
[----:B---3--:R-:W-:-:S05]  /*0fd0*/  IADD3 R147, PT, PT, -R147, RZ, RZ ;  /* 0x000000ff93937210 */ /* 0x008fca0007ffe1ff */
[----:B------:R-:W-:Y:S01]  /*0fe0*/  IMAD R147, R0, R147, R20 ;  /* 0x0000009300937224 */ /* 0x000fe200078e0214 */
[----:B------:R-:W-:Y:S01]  /*0ff0*/  PRMT R0, RZ, 0x7610, R0 ;  /* 0x00007610ff007816 */ /* 0x000fe20000000000 */
[----:B----4-:R-:W-:-:S04]  /*1000*/  IMAD.MOV R170, RZ, RZ, -R170 ;  /* 0x000000ffffaa7224 */ /* 0x010fc800078e0aaa */
[----:B------:R-:W-:Y:S01]  /*1010*/  IMAD R170, R2, R170, R11 ;  /* 0x000000aa02aa7224 */ /* 0x000fe200078e020b */
[----:B-1----:R-:W-:Y:S06]  /*1020*/  BRA.U UP4, `(.L_x_17) ;  /* 0x0000000104247547 */ /* 0x002fec000b800000 */
[----:B------:R-:W-:Y:S01]  /*1030*/  ISETP.NE.AND P1, PT, R147, RZ, PT ;  /* 0x000000ff9300720c */ /* 0x000fe20003f25270 */
[----:B------:R-:W-:Y:S01]  /*1040*/  IMAD.MOV.U32 R0, RZ, RZ, 0x3 ;  /* 0x00000003ff007424 */ /* 0x000fe200078e00ff */
[C---:B------:R-:W-:Y:S02]  /*1050*/  LOP3.LUT R3, R170.reuse, 0xfffffffe, RZ, 0xc0, !PT ;  /* 0xfffffffeaa037812 */ /* 0x040fe400078ec0ff */
[----:B------:R-:W-:Y:S02]  /*1060*/  ISETP.LT.U32.OR P1, PT, R170, 0x2, !P1 ;  /* 0x00000002aa00780c */ /* 0x000fe40004f21470 */
[----:B------:R-:W-:Y:S02]  /*1070*/  SHF.L.U32 R0, R0, R3, RZ ;  /* 0x0000000300007219 */ /* 0x000fe400000006ff */
[----:B------:R-:W-:Y:S02]  /*1080*/  SEL R5, RZ, 0x1, !P1 ;  /* 0x00000001ff057807 */ /* 0x000fe40004800000 */
[----:B------:R-:W-:-:S05]  /*1090*/  SEL R2, RZ, 0x2, !P1 ;  /* 0x00000002ff027807 */ /* 0x000fca0004800000 */
[----:B------:R-:W-:-:S05]  /*10a0*/  IMAD.IADD R2, R5, 0x1, R2 ;  /* 0x0000000105027824 */ /* 0x000fca00078e0202 */
[----:B------:R-:W-:Y:S02]  /*10b0*/  PRMT R8, R2, 0x7610, R8 ;  /* 0x0000761002087816 */ /* 0x000fe40000000008 */
.L_x_17:
[----:B------:R-:W-:Y:S05]  /*10c0*/  @!P0 BRA `(.L_x_18) ;  /* 0x0000000000b88947 */ /* 0x000fea0003800000 */
[----:B------:R-:W1:Y:S01]  /*10d0*/  LDC.64 R4, c[0x0][0xb18] ;  /* 0x0002c600ff047b82 */ /* 0x000e620000000a00 */
[----:B------:R-:W-:-:S07]  /*10e0*/  ISETP.NE.AND P0, PT, R9, 0x1, PT ;  /* 0x000000010900780c */ /* 0x000fce0003f05270 */
[----:B------:R-:W2:Y:S08]  /*10f0*/  LDC R14, c[0x0][0xb0c] ;  /* 0x0002c300ff0e7b82 */ /* 0x000eb00000000800 */
[----:B------:R-:W3:Y:S08]  /*1100*/  LDC R13, c[0x0][0x370] ;  /* 0x0000dc00ff0d7b82 */ /* 0x000ef00000000800 */
[----:B------:R-:W4:Y:S01]  /*1110*/  LDC R16, c[0x0][0x374] ;  /* 0x0000dd00ff107b82 */ /* 0x000f220000000800 */
[----:B-1----:R-:W-:-:S07]  /*1120*/  ISETP.NE.AND P1, PT, R4, 0x1, PT ;  /* 0x000000010400780c */ /* 0x002fce0003f25270 */
[----:B------:R-:W3:Y:S01]  /*1130*/  LDC.64 R6, c[0x0][0xb10] ;  /* 0x0002c400ff067b82 */ /* 0x000ee20000000a00 */
[----:B--2---:R-:W-:-:S07]  /*1140*/  ISETP.NE.AND P2, PT, R14, 0x1, PT ;  /* 0x000000010e00780c */ /* 0x004fce0003f45270 */
[----:B------:R-:W1:Y:S08]  /*1150*/  LDC R12, c[0x0][0xb20] ;  /* 0x0002c800ff0c7b82 */ /* 0x000e700000000800 */
[----:B------:R-:W2:Y:S01]  /*1160*/  LDC.64 R2, c[0x0][0xb28] ;  /* 0x0002ca00ff027b82 */ /* 0x000ea20000000a00 */
[----:B----4-:R-:W-:-:S04]  /*1170*/  IMAD.HI.U32 R15, R16, R5, RZ ;  /* 0x00000005100f7227 */ /* 0x010fc800078e00ff */
[----:B------:R-:W-:-:S04]  /*1180*/  IMAD.HI.U32 R5, R20, R5, RZ ;  /* 0x0000000514057227 */ /* 0x000fc800078e00ff */
[----:B---3--:R-:W-:-:S04]  /*1190*/  IMAD.HI.U32 R18, R13, R6, RZ ;  /* 0x000000060d127227 */ /* 0x008fc800078e00ff */
[C---:B------:R-:W-:Y:S01]  /*11a0*/  IMAD.HI.U32 R22, R11.reuse, R6, RZ ;  /* 0x000000060b167227 */ /* 0x040fe200078e00ff */
[-C--:B------:R-:W-:Y:S02]  /*11b0*/  @P2 SHF.R.U32.HI R13, RZ, R7.reuse, R18 ;  /* 0x00000007ff0d2219 */ /* 0x080fe40000011612 */
[-C--:B-1----:R-:W-:Y:S02]  /*11c0*/  @P1 SHF.R.U32.HI R16, RZ, R12.reuse, R15 ;  /* 0x0000000cff101219 */ /* 0x082fe4000001160f */
[----:B------:R-:W-:Y:S02]  /*11d0*/  SHF.R.U32.HI R5, RZ, R12, R5 ;  /* 0x0000000cff057219 */ /* 0x000fe40000011605 */
[----:B------:R-:W-:Y:S02]  /*11e0*/  SHF.R.U32.HI R22, RZ, R7, R22 ;  /* 0x00000007ff167219 */ /* 0x000fe40000011616 */
[----:B------:R-:W-:Y:S01]  /*11f0*/  SEL R5, R20, R5, !P1 ;  /* 0x0000000514057207 */ /* 0x000fe20004800000 */
[----:B--2---:R-:W-:Y:S01]  /*1200*/  IMAD.HI.U32 R18, R16, R2, RZ ;  /* 0x0000000210127227 */ /* 0x004fe200078e00ff */
[----:B------:R-:W-:-:S02]  /*1210*/  SEL R21, R11, R22, !P2 ;  /* 0x000000160b157207 */ /* 0x000fc40005000000 */
[----:B------:R-:W-:Y:S01]  /*1220*/  IADD3 R7, PT, PT, -R5, RZ, RZ ;  /* 0x000000ff05077210 */ /* 0x000fe20007ffe1ff */
[----:B------:R-:W-:Y:S01]  /*1230*/  IMAD.HI.U32 R6, R13, R2, RZ ;  /* 0x000000020d067227 */ /* 0x000fe200078e00ff */
[----:B------:R-:W-:-:S03]  /*1240*/  @P0 SHF.R.U32.HI R16, RZ, R3, R18 ;  /* 0x00000003ff100219 */ /* 0x000fc60000011612 */
[----:B------:R-:W-:Y:S01]  /*1250*/  IMAD R7, R4, R7, R20 ;  /* 0x0000000704077224 */ /* 0x000fe200078e0214 */
[----:B------:R-:W-:Y:S01]  /*1260*/  @P0 SHF.R.U32.HI R13, RZ, R3, R6 ;  /* 0x00000003ff0d0219 */ /* 0x000fe20000011606 */
[----:B------:R-:W-:-:S04]  /*1270*/  IMAD R16, R16, R9, RZ ;  /* 0x0000000910107224 */ /* 0x000fc800078e02ff */
[----:B------:R-:W-:Y:S01]  /*1280*/  IMAD R6, R13, R9, RZ ;  /* 0x000000090d067224 */ /* 0x000fe200078e02ff */
[----:B------:R-:W-:-:S04]  /*1290*/  ISETP.GE.AND P1, PT, R5, R16, PT ;  /* 0x000000100500720c */ /* 0x000fc80003f26270 */
[----:B------:R-:W-:Y:S01]  /*12a0*/  ISETP.GE.OR P1, PT, R21, R6, P1 ;  /* 0x000000061500720c */ /* 0x000fe20000f26670 */
[----:B------:R-:W-:-:S05]  /*12b0*/  IMAD.HI.U32 R6, R5, R2, RZ ;  /* 0x0000000205067227 */ /* 0x000fca00078e00ff */
[----:B------:R-:W-:-:S04]  /*12c0*/  SHF.R.U32.HI R6, RZ, R3, R6 ;  /* 0x00000003ff067219 */ /* 0x000fc80000011606 */
[----:B------:R-:W-:-:S03]  /*12d0*/  SEL R6, R5, R6, !P0 ;  /* 0x0000000605067207 */ /* 0x000fc60004000000 */
[----:B------:R-:W-:Y:S01]  /*12e0*/  @!P1 IMAD.HI.U32 R12, R21, R2, RZ ;  /* 0x00000002150c9227 */ /* 0x000fe200078e00ff */
[----:B------:R-:W-:-:S04]  /*12f0*/  IADD3 R2, PT, PT, -R6, RZ, RZ ;  /* 0x000000ff06027210 */ /* 0x000fc80007ffe1ff */
[----:B------:R-:W-:Y:S01]  /*1300*/  @!P1 SHF.R.U32.HI R12, RZ, R3, R12 ;  /* 0x00000003ff0c9219 */ /* 0x000fe2000001160c */
[----:B------:R-:W-:-:S03]  /*1310*/  IMAD R2, R9, R2, R5 ;  /* 0x0000000209027224 */ /* 0x000fc600078e0205 */
[----:B------:R-:W-:-:S05]  /*1320*/  @!P1 SEL R3, R21, R12, !P0 ;  /* 0x0000000c15039207 */ /* 0x000fca0004000000 */
[--C-:B------:R-:W-:Y:S02]  /*1330*/  @!P1 IMAD.IADD R6, R6, 0x1, -R3.reuse ;  /* 0x0000000106069824 */ /* 0x100fe400078e0a03 */
[----:B------:R-:W-:Y:S01]  /*1340*/  @!P1 IMAD R3, R2, R13, R3 ;  /* 0x0000000d02039224 */ /* 0x000fe200078e0203 */
[----:B------:R-:W-:Y:S01]  /*1350*/  IADD3 R2, PT, PT, -R21, RZ, RZ ;  /* 0x000000ff15027210 */ /* 0x000fe20007ffe1ff */
[----:B------:R-:W-:Y:S02]  /*1360*/  @!P1 IMAD R5, R6, R9, R21 ;  /* 0x0000000906059224 */ /* 0x000fe400078e0215 */
[----:B------:R-:W-:Y:S02]  /*1370*/  @!P1 IMAD.MOV.U32 R21, RZ, RZ, R3 ;  /* 0x000000ffff159224 */ /* 0x000fe400078e0003 */
[----:B------:R-:W-:Y:S02]  /*1380*/  IMAD R2, R14, R2, R11 ;  /* 0x000000020e027224 */ /* 0x000fe400078e020b */
[----:B------:R-:W-:-:S02]  /*1390*/  IMAD R20, R5, R4, R7 ;  /* 0x0000000405147224 */ /* 0x000fc400078e0207 */
[----:B------:R-:W-:Y:S02]  /*13a0*/  IMAD R21, R21, R14, R2 ;  /* 0x0000000e15157224 */ /* 0x000fe400078e0202 */
.L_x_18:
[----:B------:R-:W-:Y:S05]  /*13b0*/  BRA.U UP3, `(.L_x_19) ;  /* 0x0000000103407547 */ /* 0x000fea000b800000 */
[----:B------:R-:W1:Y:S08]  /*13c0*/  LDC.64 R4, c[0x0][0xb10] ;  /* 0x0002c400ff047b82 */ /* 0x000e700000000a00 */
[----:B------:R-:W2:Y:S08]  /*13d0*/  LDC.64 R2, c[0x0][0xb18] ;  /* 0x0002c600ff027b82 */ /* 0x000eb00000000a00 */
[----:B------:R-:W3:Y:S08]  /*13e0*/  LDC R6, c[0x0][0xb20] ;  /* 0x0002c800ff067b82 */ /* 0x000ef00000000800 */
[----:B------:R-:W4:Y:S01]  /*13f0*/  LDC R12, c[0x0][0xb0c] ;  /* 0x0002c300ff0c7b82 */ /* 0x000f220000000800 */
[----:B-1----:R-:W-:-:S05]  /*1400*/  IMAD.HI.U32 R4, R21, R4, RZ ;  /* 0x0000000415047227 */ /* 0x002fca00078e00ff */
[----:B------:R-:W-:Y:S01]  /*1410*/  SHF.R.U32.HI R4, RZ, R5, R4 ;  /* 0x00000005ff047219 */ /* 0x000fe20000011604 */
[----:B--2---:R-:W-:Y:S01]  /*1420*/  IMAD.HI.U32 R3, R20, R3, RZ ;  /* 0x0000000314037227 */ /* 0x004fe200078e00ff */
[----:B------:R-:W-:-:S04]  /*1430*/  ISETP.NE.AND P0, PT, R2, 0x1, PT ;  /* 0x000000010200780c */ /* 0x000fc80003f05270 */
[----:B---3--:R-:W-:-:S04]  /*1440*/  SHF.R.U32.HI R3, RZ, R6, R3 ;  /* 0x00000006ff037219 */ /* 0x008fc80000011603 */
[----:B------:R-:W-:Y:S02]  /*1450*/  SEL R3, R20, R3, !P0 ;  /* 0x0000000314037207 */ /* 0x000fe40004000000 */
[----:B----4-:R-:W-:-:S04]  /*1460*/  ISETP.NE.AND P1, PT, R12, 0x1, PT ;  /* 0x000000010c00780c */ /* 0x010fc80003f25270 */
[----:B------:R-:W-:-:S05]  /*1470*/  SEL R6, R21, R4, !P1 ;  /* 0x0000000415067207 */ /* 0x000fca0004800000 */
[----:B------:R-:W-:Y:S02]  /*1480*/  IMAD.IADD R4, R3, 0x1, -R6 ;  /* 0x0000000103047824 */ /* 0x000fe400078e0a06 */
[----:B------:R-:W-:Y:S02]  /*1490*/  IMAD.IADD R3, R6, 0x1, -R3 ;  /* 0x0000000106037824 */ /* 0x000fe400078e0a03 */
[----:B------:R-:W-:Y:S02]  /*14a0*/  IMAD R21, R4, R12, R21 ;  /* 0x0000000c04157224 */ /* 0x000fe400078e0215 */
[----:B------:R-:W-:Y:S02]  /*14b0*/  IMAD R20, R3, R2, R20 ;  /* 0x0000000203147224 */ /* 0x000fe400078e0214 */
.L_x_19:
[----:B------:R-:W-:Y:S05]  /*14c0*/  BRA.U !UP1, `(.L_x_20) ;  /* 0x00000001090c7547 */ /* 0x000fea000b800000 */
[----:B------:R-:W-:Y:S01]  /*14d0*/  UCGABAR_WAIT ;  /* 0x0000000000007dc7 */ /* 0x000fe20008000000 */
[----:B------:R-:W-:Y:S01]  /*14e0*/  CCTL.IVALL ;  /* 0x00000000ff00798f */ /* 0x000fe20002000000 */
[----:B------:R-:W-:Y:S05]  /*14f0*/  BRA `(.L_x_21) ;  /* 0x0000000000047947 */ /* 0x000fea0003800000 */
.L_x_20:
[----:B------:R-:W-:Y:S06]  /*1500*/  BAR.SYNC.DEFER_BLOCKING 0x0 ;  /* 0x0000000000007b1d */ /* 0x000fec0000010000 */
.L_x_21:
[----:B------:R-:W-:Y:S05]  /*1510*/  BRA.U UP2, `(.L_x_22) ;  /* 0x0000001102907547 */ /* 0x000fea000b800000 */
[----:B------:R-:W1:Y:S01]  /*1520*/  LDCU UR15, c[0x0][0x38c] ;  /* 0x00007180ff0f77ac */ /* 0x000e620008000800 */
[----:B------:R-:W2:Y:S01]  /*1530*/  LDC R9, c[0x0][0x370] ;  /* 0x0000dc00ff097b82 */ /* 0x000ea20000000800 */
[C---:B------:R-:W-:Y:S01]  /*1540*/  IMAD.SHL.U32 R17, R11.reuse, 0x40, RZ ;  /* 0x000000400b117824 */ /* 0x040fe200078e00ff */
[----:B------:R-:W-:Y:S01]  /*1550*/  PLOP3.LUT P1, PT, PT, PT, UP5, 0x80, 0x8 ;  /* 0x000000000008781c */ /* 0x000fe20003f2f058 */
[----:B------:R-:W-:Y:S01]  /*1560*/  UISETP.NE.AND UP1, UPT, UR10, URZ, UPT ;  /* 0x000000ff0a00728c */ /* 0x000fe2000bf25270 */
[----:B------:R-:W-:Y:S01]  /*1570*/  ISETP.NE.AND P4, PT, R10, RZ, P5 ;  /* 0x000000ff0a00720c */ /* 0x000fe20002f85270 */
[----:B------:R-:W-:Y:S01]  /*1580*/  IMAD.SHL.U32 R16, R11, 0x80, RZ ;  /* 0x000000800b107824 */ /* 0x000fe200078e00ff */
[----:B------:R-:W-:Y:S01]  /*1590*/  PLOP3.LUT P1, PT, P1, PT, PT, 0x8, 0x80 ;  /* 0x000000000080781c */ /* 0x000fe20000f2e170 */
[----:B------:R-:W-:Y:S01]  /*15a0*/  IMAD.MOV.U32 R15, RZ, RZ, 0x1 ;  /* 0x00000001ff0f7424 */ /* 0x000fe200078e00ff */
[----:B------:R-:W3:Y:S01]  /*15b0*/  LDC R0, c[0x0][0x374] ;  /* 0x0000dd00ff007b82 */ /* 0x000ee20000000800 */
[----:B------:R-:W-:Y:S01]  /*15c0*/  IMAD.MOV.U32 R14, RZ, RZ, RZ ;  /* 0x000000ffff0e7224 */ /* 0x000fe200078e00ff */
[----:B------:R-:W-:Y:S01]  /*15d0*/  CS2R R12, SRZ ;  /* 0x00000000000c7805 */ /* 0x000fe2000001ff00 */
[----:B------:R-:W-:Y:S01]  /*15e0*/  IMAD.MOV.U32 R10, RZ, RZ, 0x1 ;  /* 0x00000001ff0a7424 */ /* 0x000fe200078e00ff */
[----:B------:R-:W-:Y:S01]  /*15f0*/  LOP3.LUT R17, R17, 0x40, RZ, 0xc0, !PT ;  /* 0x0000004011117812 */ /* 0x000fe200078ec0ff */
[----:B------:R-:W4:Y:S01]  /*1600*/  LDCU.64 UR24, c[0x0][0x348] ;  /* 0x00006900ff1877ac */ /* 0x000f220008000a00 */
[----:B-1----:R-:W-:-:S02]  /*1610*/  UIADD3 UR4, UPT, UPT, UR15, 0x3f, URZ ;  /* 0x0000003f0f047890 */ /* 0x002fc4000fffe0ff */
[----:B------:R-:W-:Y:S02]  /*1620*/  USEL UR7, UR7, 0x2, UP1 ;  /* 0x0000000207077887 */ /* 0x000fe40008800000 */
[----:B------:R-:W-:Y:S01]  /*1630*/  USHF.R.S32.HI UR22, URZ, 0x1f, UR4 ;  /* 0x0000001fff167899 */ /* 0x000fe20008011404 */
[----:B------:R-:W-:-:S03]  /*1640*/  UMOV UR13, URZ ;  /* 0x000000ff000d7c82 */ /* 0x000fc60008000000 */
[----:B------:R-:W-:Y:S02]  /*1650*/  ULEA.HI UR22, UR22, UR4, URZ, 0x6 ;  /* 0x0000000416167291 */ /* 0x000fe4000f8f30ff */
[----:B------:R-:W-:Y:S02]  /*1660*/  UIADD3 UR4, UPT, UPT, UR15, -0x1, URZ ;  /* 0xffffffff0f047890 */ /* 0x000fe4000fffe0ff */
[----:B------:R-:W-:Y:S02]  /*1670*/  USHF.R.S32.HI UR22, URZ, 0x6, UR22 ;  /* 0x00000006ff167899 */ /* 0x000fe40008011416 */
[----:B------:R-:W-:Y:S02]  /*1680*/  UISETP.GE.U32.AND UP2, UPT, UR4, -0x7f, UPT ;  /* 0xffffff810400788c */ /* 0x000fe4000bf46070 */
[----:B------:R-:W-:Y:S02]  /*1690*/  UISETP.LT.U32.AND UP0, UPT, UR22, 0x3, UPT ;  /* 0x000000031600788c */ /* 0x000fe4000bf01070 */
[----:B------:R-:W-:-:S02]  /*16a0*/  UIADD3 UR15, UPT, UPT, UR15, 0x7e, URZ ;  /* 0x0000007e0f0f7890 */ /* 0x000fc4000fffe0ff */
[----:B------:R-:W-:-:S04]  /*16b0*/  USEL UR21, UR22, 0x3, UP0 ;  /* 0x0000000316157887 */ /* 0x000fc80008000000 */
[----:B------:R-:W-:Y:S02]  /*16c0*/  UIADD3 UR6, UPT, UPT, UR21, -0x1, URZ ;  /* 0xffffffff15067890 */ /* 0x000fe4000fffe0ff */
[----:B------:R-:W-:Y:S02]  /*16d0*/  @UP2 UIADD3 UR6, UPT, UPT, UR21, URZ, URZ ;  /* 0x000000ff15062290 */ /* 0x000fe4000fffe0ff */
[----:B------:R-:W-:Y:S02]  /*16e0*/  UIADD3 UR14, UPT, UPT, UR22, -UR21, URZ ;  /* 0x80000015160e7290 */ /* 0x000fe4000fffe0ff */
[----:B------:R-:W-:Y:S02]  /*16f0*/  UIADD3 UR5, UPT, UPT, UR6, 0x1, URZ ;  /* 0x0000000106057890 */ /* 0x000fe4000fffe0ff */
[----:B--2-4-:R-:W-:-:S12]  /*1700*/  UIADD3 UR6, UPT, UPT, -UR6, URZ, URZ ;  /* 0x000000ff06067290 */ /* 0x014fd8000fffe1ff */
.L_x_42:
[----:B------:R-:W-:Y:S01]  /*1710*/  UISETP.NE.AND UP0, UPT, UR37, URZ, UPT ;  /* 0x000000ff2500728c */ /* 0x000fe2000bf05270 */
[----:B------:R-:W1:Y:S08]  /*1720*/  S2UR UR37, SR_CgaCtaId ;  /* 0x00000000002579c3 */ /* 0x000e700000008800 */
[----:B------:R-:W-:Y:S05]  /*1730*/  BRA.U UP0, `(.L_x_23) ;  /* 0x0000000100347547 */ /* 0x000fea000b800000 */
[----:B------:R-:W2:Y:S01]  /*1740*/  S2R R2, SR_CgaCtaId ;  /* 0x0000000000027919 */ /* 0x000ea20000008800 */
[----:B------:R-:W-:-:S04]  /*1750*/  MOV R3, 0x400 ;  /* 0x0000040000037802 */ /* 0x000fc80000000f00 */
[----:B--2---:R-:W-:Y:S02]  /*1760*/  LEA R3, R2, R3, 0x18 ;  /* 0x0000000302037211 */ /* 0x004fe400078ec0ff */
[----:B------:R-:W-:-:S03]  /*1770*/  SHF.L.U32 R2, R10, 0x1f, RZ ;  /* 0x0000001f0a027819 */ /* 0x000fc600000006ff */
[----:B------:R-:W-:-:S04]  /*1780*/  IMAD R3, R12, 0x8, R3 ;  /* 0x000000080c037824 */ /* 0x000fc800078e0203 */
[----:B------:R-:W2:Y:S02]  /*1790*/  SYNCS.PHASECHK.TRANS64.TRYWAIT P0, [R3+URZ+0xd0], R2 ;  /* 0x0000d002030075a7 */ /* 0x000ea400080011ff */
[----:B--2---:R-:W-:Y:S05]  /*17a0*/  @!P0 BRA `(.L_x_24) ;  /* 0x0000007000208947 */ /* 0x004fea0003800000 */
.L_x_123:
[----:B------:R-:W-:Y:S01]  /*17b0*/  VIADD R12, R12, 0x1 ;  /* 0x000000010c0c7836 */ /* 0x000fe20000000000 */
[----:B------:R2:W-:Y:S04]  /*17c0*/  SYNCS.ARRIVE.TRANS64.A1T0 RZ, [R3+URZ+0xc0], RZ ;  /* 0x0000c0ff03ff79a7 */ /* 0x0005e800081000ff */
[----:B------:R-:W-:-:S04]  /*17d0*/  ISETP.NE.AND P0, PT, R12, 0x2, PT ;  /* 0x000000020c00780c */ /* 0x000fc80003f05270 */
[----:B------:R-:W-:Y:S02]  /*17e0*/  SEL R12, R12, RZ, P0 ;  /* 0x000000ff0c0c7207 */ /* 0x000fe40000000000 */
[----:B--2---:R-:W-:-:S04]  /*17f0*/  SEL R3, RZ, 0x1, P0 ;  /* 0x00000001ff037807 */ /* 0x004fc80000000000 */
[----:B------:R-:W-:-:S07]  /*1800*/  LOP3.LUT R10, R10, R3, RZ, 0x3c, !PT ;  /* 0x000000030a0a7212 */ /* 0x000fce00078e3cff */
.L_x_23:
[----:B------:R-:W-:Y:S01]  /*1810*/  UMOV UR4, 0x400 ;  /* 0x0000040000047882 */ /* 0x000fe20000000000 */
[----:B------:R-:W-:Y:S01]  /*1820*/  LEA.HI R3, R21, R21, RZ, 0x1 ;  /* 0x0000001515037211 */ /* 0x000fe200078f08ff */
[----:B-1----:R-:W-:Y:S01]  /*1830*/  ULEA UR4, UR37, UR4, 0x18 ;  /* 0x0000000425047291 */ /* 0x002fe2000f8ec0ff */
[----:B------:R-:W-:Y:S01]  /*1840*/  SHF.L.U32 R2, R15, 0x1f, RZ ;  /* 0x0000001f0f027819 */ /* 0x000fe200000006ff */
[----:B------:R-:W-:Y:S01]  /*1850*/  UISETP.GE.U32.AND UP0, UPT, UR15, 0x7f, UPT ;  /* 0x0000007f0f00788c */ /* 0x000fe2000bf06070 */
[----:B------:R-:W-:Y:S01]  /*1860*/  R2UR UR35, R16 ;  /* 0x00000000102372ca */ /* 0x000fe200000e0000 */
[----:B------:R-:W-:Y:S01]  /*1870*/  ULEA UR8, UR13, UR4, 0x3 ;  /* 0x000000040d087291 */ /* 0x000fe2000f8e18ff */
[----:B------:R-:W-:Y:S01]  /*1880*/  IMAD.SHL.U32 R3, R3, 0x80, RZ ;  /* 0x0000008003037824 */ /* 0x000fe200078e00ff */
[----:B------:R-:W-:Y:S01]  /*1890*/  R2UR UR11, R17 ;  /* 0x00000000110b72ca */ /* 0x000fe200000e0000 */
[----:B------:R-:W-:-:S03]  /*18a0*/  UMOV UR23, URZ ;  /* 0x000000ff00177c82 */ /* 0x000fc60008000000 */
[----:B------:R-:W-:-:S03]  /*18b0*/  LOP3.LUT R3, R3, 0xffffff00, RZ, 0xc0, !PT ;  /* 0xffffff0003037812 */ /* 0x000fc600078ec0ff */
[----:B------:R1:W2:Y:S01]  /*18c0*/  SYNCS.PHASECHK.TRANS64.TRYWAIT P0, [UR8+0x18], R2 ;  /* 0x00001802ff0075a7 */ /* 0x0002a20008001108 */
[----:B------:R-:W-:Y:S02]  /*18d0*/  R2UR UR9, R3 ;  /* 0x00000000030972ca */ /* 0x000fe400000e0000 */
[----:B------:R-:W-:-:S11]  /*18e0*/  R2UR UR8, R20 ;  /* 0x00000000140872ca */ /* 0x000fd600000e0000 */
[----:B------:R-:W-:Y:S02]  /*18f0*/  ULOP3.LUT UR35, UR9, 0x80, UR35, 0xf8, !UPT ;  /* 0x0000008009237892 */ /* 0x000fe4000f8ef823 */
[----:B------:R-:W-:Y:S01]  /*1900*/  ULEA UR11, UR8, UR11, 0x7 ;  /* 0x0000000b080b7291 */ /* 0x000fe2000f8e38ff */
[----:B------:R-:W-:Y:S11]  /*1910*/  BRA.U !UP0, `(.L_x_25) ;  /* 0x0000000108c07547 */ /* 0x000ff6000b800000 */
[----:B------:R-:W-:Y:S01]  /*1920*/  UMOV UR16, UR6 ;  /* 0x0000000600107c82 */ /* 0x000fe20008000000 */
[----:B------:R-:W-:Y:S01]  /*1930*/  UMOV UR17, UR13 ;  /* 0x0000000d00117c82 */ /* 0x000fe20008000000 */
[----:B------:R-:W-:-:S05]  /*1940*/  UMOV UR34, URZ ;  /* 0x000000ff00227c82 */ /* 0x000fca0008000000 */
.L_x_31:
[----:B------:R-:W-:Y:S01]  /*1950*/  ULEA UR33, UR17, UR4, 0x3 ;  /* 0x0000000411217291 */ /* 0x000fe2000f8e18ff */
[----:B------:R-:W-:Y:S01]  /*1960*/  @P5 MOV R3, 0x6000 ;  /* 0x0000600000035802 */ /* 0x000fe20000000f00 */
[----:B-12-4-:R-:W-:Y:S10]  /*1970*/  @P0 BRA `(.L_x_26) ;  /* 0x00000000000c0947 */ /* 0x016ff40003800000 */
[----:B------:R-:W-:-:S04]  /*1980*/  SHF.L.U32 R5, R15, 0x1f, RZ ;  /* 0x0000001f0f057819 */ /* 0x000fc800000006ff */
[----:B------:R-:W2:Y:S02]  /*1990*/  SYNCS.PHASECHK.TRANS64.TRYWAIT P0, [UR33+0x18], R5 ;  /* 0x00001805ff0075a7 */ /* 0x000ea40008001121 */
[----:B--2---:R-:W-:Y:S05]  /*19a0*/  @!P0 BRA `(.L_x_27) ;  /* 0x0000006c00b48947 */ /* 0x004fea0003800000 */
.L_x_26:
[----:B------:R2:W-:Y:S01]  /*19b0*/  @P5 SYNCS.ARRIVE.TRANS64 RZ, [UR33], R3 ;  /* 0x00000003ffff59a7 */ /* 0x0005e20008000021 */
[----:B------:R-:W-:Y:S02]  /*19c0*/  ULOP3.LUT UR8, UR7, 0x2, URZ, 0xfc, !UPT ;  /* 0x0000000207087892 */ /* 0x000fe4000f8efcff */
[----:B------:R-:W-:Y:S02]  /*19d0*/  UIADD3 UR16, UPT, UPT, UR16, 0x1, URZ ;  /* 0x0000000110107890 */ /* 0x000fe4000fffe0ff */
[----:B------:R-:W-:Y:S02]  /*19e0*/  UISETP.NE.AND UP0, UPT, UR8, 0x2, UPT ;  /* 0x000000020800788c */ /* 0x000fe4000bf05270 */
[----:B------:R-:W-:-:S07]  /*19f0*/  UISETP.NE.AND UP2, UPT, UR16, 0x1, UPT ;  /* 0x000000011000788c */ /* 0x000fce000bf45270 */
[----:B------:R-:W-:Y:S05]  /*1a00*/  BRA.U UP0, `(.L_x_28) ;  /* 0x0000000100047547 */ /* 0x000fea000b800000 */
[----:B------:R-:W-:Y:S05]  /*1a10*/  BPT.TRAP 0x1 ;  /* 0x000000040000795c */ /* 0x000fea0000300000 */
.L_x_28:
[----:B------:R-:W-:Y:S04]  /*1a20*/  BSSY.RECONVERGENT B0, `(.L_x_29) ;  /* 0x0000003000007945 */ /* 0x000fe80003800200 */
[----:B------:R-:W-:Y:S05]  /*1a30*/  @!P4 BRA `(.L_x_30) ;  /* 0x000000000004c947 */ /* 0x000fea0003800000 */
[----:B------:R-:W-:Y:S05]  /*1a40*/  BPT.TRAP 0x1 ;  /* 0x000000040000795c */ /* 0x000fea0000300000 */
.L_x_30:
[----:B------:R-:W-:Y:S05]  /*1a50*/  BSYNC.RECONVERGENT B0 ;  /* 0x0000000000007941 */ /* 0x000fea0003800200 */
.L_x_29:
[----:B------:R-:W-:Y:S02]  /*1a60*/  UIADD3 UR13, UPT, UPT, UR17, 0x1, URZ ;  /* 0x00000001110d7890 */ /* 0x000fe4000fffe0ff */
[----:B------:R-:W-:Y:S02]  /*1a70*/  ULEA UR32, UR17, UR4, 0xd ;  /* 0x0000000411207291 */ /* 0x000fe4000f8e68ff */
[----:B------:R-:W-:Y:S02]  /*1a80*/  UISETP.NE.AND UP0, UPT, UR13, 0x3, UPT ;  /* 0x000000030d00788c */ /* 0x000fe4000bf05270 */
[----:B------:R-:W-:Y:S02]  /*1a90*/  UIADD3 UR28, UP1, UPT, UR24, 0x80, URZ ;  /* 0x00000080181c7890 */ /* 0x000fe4000ff3e0ff */
[----:B------:R-:W-:Y:S02]  /*1aa0*/  USEL UR9, URZ, 0x1, UP0 ;  /* 0x00000001ff097887 */ /* 0x000fe40008000000 */
[----:B------:R-:W-:-:S02]  /*1ab0*/  USEL UR13, UR13, URZ, UP0 ;  /* 0x000000ff0d0d7287 */ /* 0x000fc40008000000 */
[----:B------:R-:W-:Y:S02]  /*1ac0*/  UIADD3 UR26, UP0, UPT, UR24, 0x180, URZ ;  /* 0x00000180181a7890 */ /* 0x000fe4000ff1e0ff */
[----:B------:R-:W-:Y:S01]  /*1ad0*/  ULEA UR8, UR13, UR4, 0x3 ;  /* 0x000000040d087291 */ /* 0x000fe2000f8e18ff */
[----:B------:R-:W-:Y:S01]  /*1ae0*/  LOP3.LUT R15, R15, UR9, RZ, 0x3c, !PT ;  /* 0x000000090f0f7c12 */ /* 0x000fe2000f8e3cff */
[----:B------:R-:W-:Y:S02]  /*1af0*/  ULOP3.LUT UR33, UR33, 0xfefffff8, URZ, 0xc0, !UPT ;  /* 0xfefffff821217892 */ /* 0x000fe4000f8ec0ff */
[----:B------:R-:W-:Y:S01]  /*1b00*/  UIADD3.X UR29, UPT, UPT, URZ, UR25, URZ, UP1, !UPT ;  /* 0x00000019ff1d7290 */ /* 0x000fe20008ffe4ff */
[----:B-1----:R-:W-:Y:S01]  /*1b10*/  SHF.L.U32 R2, R15, 0x1f, RZ ;  /* 0x0000001f0f027819 */ /* 0x002fe200000006ff */
[----:B------:R-:W-:Y:S02]  /*1b20*/  UIADD3 UR32, UPT, UPT, UR32, 0x8400, URZ ;  /* 0x0000840020207890 */ /* 0x000fe4000fffe0ff */
[----:B------:R-:W-:Y:S01]  /*1b30*/  UIADD3.X UR27, UPT, UPT, URZ, UR25, URZ, UP0, !UPT ;  /* 0x00000019ff1b7290 */ /* 0x000fe200087fe4ff */
[----:B------:R4:W1:Y:S01]  /*1b40*/  SYNCS.PHASECHK.TRANS64.TRYWAIT P0, [UR8+0x18], R2 ;  /* 0x00001802ff0075a7 */ /* 0x0008620008001108 */
[----:B------:R-:W-:Y:S01]  /*1b50*/  ULEA UR8, UR17, UR4, 0xc ;  /* 0x0000000411087291 */ /* 0x000fe2000f8e60ff */
[----:B------:R-:W-:Y:S01]  /*1b60*/  UMOV UR18, 0x0 ;  /* 0x0000000000127882 */ /* 0x000fe20000000000 */
[----:B------:R-:W-:-:S02]  /*1b70*/  UMOV UR19, 0x10000000 ;  /* 0x1000000000137882 */ /* 0x000fc40000000000 */
[----:B------:R-:W-:Y:S01]  /*1b80*/  UIADD3 UR8, UPT, UPT, UR8, 0xe400, URZ ;  /* 0x0000e40008087890 */ /* 0x000fe2000fffe0ff */
[----:B------:R2:W-:Y:S01]  /*1b90*/  UTMALDG.3D.2CTA [UR32], [UR28], desc[UR18] ;  /* 0x000012201c0075b4 */ /* 0x0005e20008211000 */
[----:B------:R-:W-:Y:S01]  /*1ba0*/  UMOV UR10, UR34 ;  /* 0x00000022000a7c82 */ /* 0x000fe20008000000 */
[----:B------:R-:W-:Y:S01]  /*1bb0*/  UMOV UR12, UR36 ;  /* 0x00000024000c7c82 */ /* 0x000fe20008000000 */
[----:B------:R-:W-:Y:S01]  /*1bc0*/  UMOV UR9, UR33 ;  /* 0x0000002100097c82 */ /* 0x000fe20008000000 */
[----:B------:R-:W-:Y:S01]  /*1bd0*/  UMOV UR23, UR5 ;  /* 0x0000000500177c82 */ /* 0x000fe20008000000 */
[----:B------:R-:W-:-:S03]  /*1be0*/  UMOV UR17, UR13 ;  /* 0x0000000d00117c82 */ /* 0x000fc60008000000 */
[----:B------:R4:W-:Y:S01]  /*1bf0*/  UTMALDG.3D.2CTA [UR8], [UR26], desc[UR18] ;  /* 0x000012081a0075b4 */ /* 0x0009e20008211000 */
[----:B--2---:R-:W-:Y:S01]  /*1c00*/  UIADD3 UR34, UPT, UPT, UR34, 0x40, URZ ;  /* 0x0000004022227890 */ /* 0x004fe2000fffe0ff */
[----:B------:R-:W-:Y:S11]  /*1c10*/  BRA.U UP2, `(.L_x_31) ;  /* 0xfffffffd024c7547 */ /* 0x000ff6000b83ffff */
.L_x_25:
[----:B----4-:R-:W-:Y:S01]  /*1c20*/  ULEA UR8, UR13, UR4, 0x3 ;  /* 0x000000040d087291 */ /* 0x010fe2000f8e18ff */
[----:B-1----:R-:W-:Y:S01]  /*1c30*/  SHF.L.U32 R2, R15, 0x1f, RZ ;  /* 0x0000001f0f027819 */ /* 0x002fe200000006ff */
[----:B------:R-:W-:Y:S01]  /*1c40*/  @!P1 SYNCS.ARRIVE.TRANS64.A1T0 RZ, [UR4+0x58], RZ ;  /* 0x000058ffffff99a7 */ /* 0x000fe20008100004 */
[----:B------:R-:W-:-:S06]  /*1c50*/  UISETP.GT.AND UP0, UPT, UR22, UR21, UPT ;  /* 0x000000151600728c */ /* 0x000fcc000bf04270 */
[----:B--2---:R1:W2:Y:S03]  /*1c60*/  SYNCS.PHASECHK.TRANS64.TRYWAIT P0, [UR8+0x18], R2 ;  /* 0x00001802ff0075a7 */ /* 0x0042a60008001108 */
[----:B------:R-:W-:Y:S05]  /*1c70*/  BRA.U !UP0, `(.L_x_32) ;  /* 0x0000000108c07547 */ /* 0x000fea000b800000 */
[----:B------:R-:W-:Y:S01]  /*1c80*/  UIADD3 UR26, UPT, UPT, UR14, UR23, URZ ;  /* 0x000000170e1a7290 */ /* 0x000fe2000fffe0ff */
[----:B------:R-:W-:-:S11]  /*1c90*/  UMOV UR27, UR13 ;  /* 0x0000000d001b7c82 */ /* 0x000fd60008000000 */
.L_x_38:
[----:B------:R-:W-:Y:S01]  /*1ca0*/  ULEA UR17, UR27, UR4, 0x3 ;  /* 0x000000041b117291 */ /* 0x000fe2000f8e18ff */
[----:B--2---:R-:W-:Y:S01]  /*1cb0*/  @P5 MOV R3, 0x6000 ;  /* 0x0000600000035802 */ /* 0x004fe20000000f00 */
[----:B-12---:R-:W-:Y:S10]  /*1cc0*/  @P0 BRA `(.L_x_33) ;  /* 0x00000000000c0947 */ /* 0x006ff40003800000 */
[----:B------:R-:W-:-:S04]  /*1cd0*/  SHF.L.U32 R5, R15, 0x1f, RZ ;  /* 0x0000001f0f057819 */ /* 0x000fc800000006ff */
[----:B------:R-:W2:Y:S02]  /*1ce0*/  SYNCS.PHASECHK.TRANS64.TRYWAIT P0, [UR17+0x18], R5 ;  /* 0x00001805ff0075a7 */ /* 0x000ea40008001111 */
[----:B--2---:R-:W-:Y:S05]  /*1cf0*/  @!P0 BRA `(.L_x_34) ;  /* 0x0000006800f88947 */ /* 0x004fea0003800000 */
.L_x_33:
[----:B------:R2:W-:Y:S01]  /*1d00*/  @P5 SYNCS.ARRIVE.TRANS64 RZ, [UR17], R3 ;  /* 0x00000003ffff59a7 */ /* 0x0005e20008000011 */
[----:B------:R-:W-:-:S04]  /*1d10*/  ULOP3.LUT UR8, UR7, 0x2, URZ, 0xfc, !UPT ;  /* 0x0000000207087892 */ /* 0x000fc8000f8efcff */
[----:B------:R-:W-:-:S09]  /*1d20*/  UISETP.NE.AND UP0, UPT, UR8, 0x2, UPT ;  /* 0x000000020800788c */ /* 0x000fd2000bf05270 */
[----:B------:R-:W-:Y:S05]  /*1d30*/  BRA.U UP0, `(.L_x_35) ;  /* 0x0000000100047547 */ /* 0x000fea000b800000 */
[----:B------:R-:W-:Y:S05]  /*1d40*/  BPT.TRAP 0x1 ;  /* 0x000000040000795c */ /* 0x000fea0000300000 */
.L_x_35:
[----:B------:R-:W-:Y:S04]  /*1d50*/  BSSY.RECONVERGENT B0, `(.L_x_36) ;  /* 0x0000003000007945 */ /* 0x000fe80003800200 */
[----:B------:R-:W-:Y:S05]  /*1d60*/  @!P4 BRA `(.L_x_37) ;  /* 0x000000000004c947 */ /* 0x000fea0003800000 */
[----:B------:R-:W-:Y:S05]  /*1d70*/  BPT.TRAP 0x1 ;  /* 0x000000040000795c */ /* 0x000fea0000300000 */
.L_x_37:
[----:B------:R-:W-:Y:S05]  /*1d80*/  BSYNC.RECONVERGENT B0 ;  /* 0x0000000000007941 */ /* 0x000fea0003800200 */
.L_x_36:
        /* <DEDUP_REMOVED lines=9> */
[----:B------:R-:W-:Y:S02]  /*1e20*/  USHF.L.U32 UR18, UR23, 0x6, URZ ;  /* 0x0000000617127899 */ /* 0x000fe400080006ff */
[----:B------:R-:W-:Y:S01]  /*1e30*/  ULOP3.LUT UR17, UR17, 0xfefffff8, URZ, 0xc0, !UPT ;  /* 0xfefffff811117892 */ /* 0x000fe2000f8ec0ff */
[----:B-1----:R-:W-:Y:S01]  /*1e40*/  SHF.L.U32 R2, R15, 0x1f, RZ ;  /* 0x0000001f0f027819 */ /* 0x002fe200000006ff */
[----:B------:R-:W-:Y:S02]  /*1e50*/  UIADD3 UR16, UPT, UPT, UR16, 0x8400, URZ ;  /* 0x0000840010107890 */ /* 0x000fe4000fffe0ff */
[----:B------:R-:W-:Y:S01]  /*1e60*/  UIADD3.X UR33, UPT, UPT, URZ, UR25, URZ, UP1, !UPT ;  /* 0x00000019ff217290 */ /* 0x000fe20008ffe4ff */
[----:B------:R4:W1:Y:S01]  /*1e70*/  SYNCS.PHASECHK.TRANS64.TRYWAIT P0, [UR8+0x18], R2 ;  /* 0x00001802ff0075a7 */ /* 0x0008620008001108 */
[----:B------:R-:W-:-:S02]  /*1e80*/  ULEA UR8, UR27, UR4, 0xc ;  /* 0x000000041b087291 */ /* 0x000fc4000f8e60ff */
[----:B------:R-:W-:Y:S02]  /*1e90*/  UIADD3.X UR31, UPT, UPT, URZ, UR25, URZ, UP0, !UPT ;  /* 0x00000019ff1f7290 */ /* 0x000fe400087fe4ff */
[----:B------:R-:W-:Y:S01]  /*1ea0*/  UIADD3 UR8, UPT, UPT, UR8, 0xe400, URZ ;  /* 0x0000e40008087890 */ /* 0x000fe2000fffe0ff */
[----:B------:R-:W-:Y:S01]  /*1eb0*/  UMOV UR28, 0x0 ;  /* 0x00000000001c7882 */ /* 0x000fe20000000000 */
[----:B------:R-:W-:Y:S01]  /*1ec0*/  UMOV UR29, 0x10000000 ;  /* 0x10000000001d7882 */ /* 0x000fe20000000000 */
[----:B------:R-:W-:Y:S01]  /*1ed0*/  UMOV UR19, UR35 ;  /* 0x0000002300137c82 */ /* 0x000fe20008000000 */
[----:B------:R-:W-:Y:S01]  /*1ee0*/  UMOV UR20, UR36 ;  /* 0x0000002400147c82 */ /* 0x000fe20008000000 */
[----:B------:R-:W-:Y:S01]  /*1ef0*/  UMOV UR12, UR36 ;  /* 0x00000024000c7c82 */ /* 0x000fe20008000000 */
[----:B------:R-:W-:Y:S01]  /*1f00*/  UMOV UR9, UR17 ;  /* 0x0000001100097c82 */ /* 0x000fe20008000000 */
[----:B------:R-:W-:Y:S01]  /*1f10*/  UMOV UR10, UR18 ;  /* 0x00000012000a7c82 */ /* 0x000fe20008000000 */
[----:B------:R4:W-:Y:S01]  /*1f20*/  UTMALDG.3D.2CTA [UR16], [UR32], desc[UR28] ;  /* 0x00001c10200075b4 */ /* 0x0009e20008211000 */
[----:B------:R-:W-:Y:S01]  /*1f30*/  UIADD3 UR23, UPT, UPT, UR23, 0x1, URZ ;  /* 0x0000000117177890 */ /* 0x000fe2000fffe0ff */
[----:B------:R-:W-:-:S03]  /*1f40*/  UMOV UR27, UR13 ;  /* 0x0000000d001b7c82 */ /* 0x000fc60008000000 */
[----:B------:R-:W-:Y:S01]  /*1f50*/  UISETP.NE.AND UP0, UPT, UR23, UR26, UPT ;  /* 0x0000001a1700728c */ /* 0x000fe2000bf05270 */
[----:B------:R4:W-:Y:S08]  /*1f60*/  UTMALDG.3D.2CTA [UR8], [UR30], desc[UR28] ;  /* 0x00001c081e0075b4 */ /* 0x0009f00008211000 */
[----:B----4-:R-:W-:Y:S05]  /*1f70*/  BRA.U UP0, `(.L_x_38) ;  /* 0xfffffffd00487547 */ /* 0x010fea000b83ffff */
.L_x_32:
[C---:B-1----:R-:W-:Y:S01]  /*1f80*/  LEA R2, R14.reuse, UR4, 0x3 ;  /* 0x000000040e027c11 */ /* 0x042fe2000f8e18ff */
[----:B------:R-:W-:Y:S01]  /*1f90*/  NOP ;  /* 0x0000000000007918 */ /* 0x000fe20000000000 */
[----:B--2---:R-:W-:Y:S02]  /*1fa0*/  SHF.L.U32 R3, R13, 0x1f, RZ ;  /* 0x0000001f0d037819 */ /* 0x004fe400000006ff */
[----:B------:R-:W-:Y:S02]  /*1fb0*/  LEA R4, R14, UR4, 0x4 ;  /* 0x000000040e047c11 */ /* 0x000fe4000f8e20ff */
[----:B------:R-:W1:Y:S02]  /*1fc0*/  SYNCS.PHASECHK.TRANS64.TRYWAIT P0, [R2+URZ+0x60], R3 ;  /* 0x00006003020075a7 */ /* 0x000e6400080011ff */
[----:B-1----:R-:W-:Y:S05]  /*1fd0*/  @!P0 BRA `(.L_x_39) ;  /* 0x0000006800588947 */ /* 0x002fea0003800000 */
.L_x_126:
[----:B------:R-:W2:Y:S01]  /*1fe0*/  LDS.128 R4, [R4+0xf0] ;  /* 0x0000f00004047984 */ /* 0x000ea20000000c00 */
[----:B------:R-:W-:Y:S01]  /*1ff0*/  ISETP.GE.AND P0, PT, R72, 0x1, PT ;  /* 0x000000014800780c */ /* 0x000fe20003f06270 */
[----:B-1----:R-:W-:Y:S01]  /*2000*/  VIADD R2, R2, 0x70 ;  /* 0x0000007002027836 */ /* 0x002fe20000000000 */
[----:B------:R-:W-:Y:S01]  /*2010*/  @!PT LDS RZ, [RZ] ;  /* 0x00000000fffff984 */ /* 0x000fe20000000800 */
[----:B------:R-:W-:Y:S01]  /*2020*/  @!PT LDS RZ, [RZ] ;  /* 0x00000000fffff984 */ /* 0x000fe20000000800 */
[----:B------:R-:W-:Y:S01]  /*2030*/  @!PT LDS RZ, [RZ] ;  /* 0x00000000fffff984 */ /* 0x000fe20000000800 */
[----:B------:R-:W-:Y:S01]  /*2040*/  @!PT LDS RZ, [RZ] ;  /* 0x00000000fffff984 */ /* 0x000fe20000000800 */
[----:B------:R1:W-:Y:S06]  /*2050*/  MEMBAR.ALL.CTA ;  /* 0x0000000000007992 */ /* 0x0003ec0000008000 */
[----:B-1----:R-:W1:Y:S01]  /*2060*/  FENCE.VIEW.ASYNC.S ;  /* 0x00000000000073c6 */ /* 0x002e620000000000 */
[----:B------:R-:W-:-:S04]  /*2070*/  PRMT R2, RZ, 0x654, R2 ;  /* 0x00000654ff027816 */ /* 0x000fc80000000002 */
[----:B-1----:R1:W-:Y:S01]  /*2080*/  SYNCS.ARRIVE.TRANS64.RED.A1T0 RZ, [R2+URZ], RZ ;  /* 0x000000ff02ff79a7 */ /* 0x0023e200081004ff */
[----:B--2---:R-:W-:-:S13]  /*2090*/  LOP3.LUT P2, RZ, R6, 0x1, RZ, 0xc0, !PT ;  /* 0x0000000106ff7812 */ /* 0x004fda000784c0ff */
[----:B------:R-:W-:Y:S01]  /*20a0*/  @P2 SHF.R.U32.HI R3, RZ, 0x10, R5 ;  /* 0x00000010ff032819 */ /* 0x000fe20000011605 */
[----:B------:R-:W-:Y:S01]  /*20b0*/  VOTEU.ANY UP0, P2 ;  /* 0x0000000000ff7886 */ /* 0x000fe20001000100 */
[----:B------:R-:W-:Y:S02]  /*20c0*/  @P2 MOV R11, R4 ;  /* 0x00000004000b2202 */ /* 0x000fe40000000f00 */
[----:B------:R-:W-:Y:S02]  /*20d0*/  @P2 R2UR.BROADCAST UR8, R3 ;  /* 0x00000000030822ca */ /* 0x000fe400008e0000 */
[----:B------:R-:W-:-:S11]  /*20e0*/  @P2 LOP3.LUT R8, R5, 0xffff, RZ, 0xc0, !PT ;  /* 0x0000ffff05082812 */ /* 0x000fd600078ec0ff */
[----:B------:R-:W-:Y:S01]  /*20f0*/  @UP0 UMOV UR36, UR8 ;  /* 0x0000000800240c82 */ /* 0x000fe20008000000 */
[----:B-1----:R-:W-:Y:S05]  /*2100*/  @!P0 BRA `(.L_x_40) ;  /* 0x0000000000b88947 */ /* 0x002fea0003800000 */
[----:B------:R-:W3:Y:S01]  /*2110*/  LDC.64 R4, c[0x0][0xb18] ;  /* 0x0002c600ff047b82 */ /* 0x000ee20000000a00 */
[----:B------:R-:W-:-:S07]  /*2120*/  ISETP.NE.AND P3, PT, R72, 0x1, PT ;  /* 0x000000014800780c */ /* 0x000fce0003f65270 */
[----:B------:R-:W1:Y:S08]  /*2130*/  LDC.64 R6, c[0x0][0xb10] ;  /* 0x0002c400ff067b82 */ /* 0x000e700000000a00 */
[----:B------:R-:W2:Y:S08]  /*2140*/  LDC R18, c[0x0][0xb20] ;  /* 0x0002c800ff127b82 */ /* 0x000eb00000000800 */
[----:B------:R-:W4:Y:S01]  /*2150*/  LDC R20, c[0x0][0xb0c] ;  /* 0x0002c300ff147b82 */ /* 0x000f220000000800 */
[----:B---3--:R-:W-:Y:S01]  /*2160*/  IMAD.HI.U32 R19, R0, R5, RZ ;  /* 0x0000000500137227 */ /* 0x008fe200078e00ff */
[----:B------:R-:W-:-:S03]  /*2170*/  ISETP.NE.AND P0, PT, R4, 0x1, PT ;  /* 0x000000010400780c */ /* 0x000fc60003f05270 */
[----:B------:R-:W-:-:S03]  /*2180*/  IMAD.HI.U32 R5, R8, R5, RZ ;  /* 0x0000000508057227 */ /* 0x000fc600078e00ff */
[----:B------:R-:W3:Y:S01]  /*2190*/  LDC.64 R2, c[0x0][0xb28] ;  /* 0x0002ca00ff027b82 */ /* 0x000ee20000000a00 */
[----:B-1----:R-:W-:-:S04]  /*21a0*/  IMAD.HI.U32 R22, R9, R6, RZ ;  /* 0x0000000609167227 */ /* 0x002fc800078e00ff */
[----:B------:R-:W-:Y:S01]  /*21b0*/  IMAD.HI.U32 R24, R11, R6, RZ ;  /* 0x000000060b187227 */ /* 0x000fe200078e00ff */
[----:B------:R-:W-:Y:S02]  /*21c0*/  SHF.R.U32.HI R22, RZ, R7, R22 ;  /* 0x00000007ff167219 */ /* 0x000fe40000011616 */
[-C--:B--2---:R-:W-:Y:S02]  /*21d0*/  SHF.R.U32.HI R19, RZ, R18.reuse, R19 ;  /* 0x00000012ff137219 */ /* 0x084fe40000011613 */
[----:B------:R-:W-:Y:S02]  /*21e0*/  SHF.R.U32.HI R5, RZ, R18, R5 ;  /* 0x00000012ff057219 */ /* 0x000fe40000011605 */
[----:B------:R-:W-:Y:S02]  /*21f0*/  SEL R19, R0, R19, !P0 ;  /* 0x0000001300137207 */ /* 0x000fe40004000000 */
[----:B------:R-:W-:Y:S02]  /*2200*/  SHF.R.U32.HI R24, RZ, R7, R24 ;  /* 0x00000007ff187219 */ /* 0x000fe40000011618 */
[----:B----4-:R-:W-:-:S02]  /*2210*/  ISETP.NE.AND P1, PT, R20, 0x1, PT ;  /* 0x000000011400780c */ /* 0x010fc40003f25270 */
[----:B------:R-:W-:Y:S02]  /*2220*/  SEL R5, R8, R5, !P0 ;  /* 0x0000000508057207 */ /* 0x000fe40004000000 */
[----:B------:R-:W-:Y:S02]  /*2230*/  SEL R21, R9, R22, !P1 ;  /* 0x0000001609157207 */ /* 0x000fe40004800000 */
[----:B------:R-:W-:Y:S01]  /*2240*/  SEL R7, R11, R24, !P1 ;  /* 0x000000180b077207 */ /* 0x000fe20004800000 */
[----:B---3--:R-:W-:-:S04]  /*2250*/  IMAD.HI.U32 R22, R19, R2, RZ ;  /* 0x0000000213167227 */ /* 0x008fc800078e00ff */
[----:B------:R-:W-:Y:S01]  /*2260*/  IMAD.HI.U32 R6, R21, R2, RZ ;  /* 0x0000000215067227 */ /* 0x000fe200078e00ff */
[----:B------:R-:W-:-:S04]  /*2270*/  @P3 SHF.R.U32.HI R19, RZ, R3, R22 ;  /* 0x00000003ff133219 */ /* 0x000fc80000011616 */
[----:B------:R-:W-:Y:S01]  /*2280*/  @P3 SHF.R.U32.HI R21, RZ, R3, R6 ;  /* 0x00000003ff153219 */ /* 0x000fe20000011606 */
[----:B------:R-:W-:-:S04]  /*2290*/  IMAD R19, R72, R19, RZ ;  /* 0x0000001348137224 */ /* 0x000fc800078e02ff */
[----:B------:R-:W-:Y:S01]  /*22a0*/  IMAD R6, R72, R21, RZ ;  /* 0x0000001548067224 */ /* 0x000fe200078e02ff */
[C---:B------:R-:W-:Y:S02]  /*22b0*/  ISETP.GE.AND P0, PT, R5.reuse, R19, PT ;  /* 0x000000130500720c */ /* 0x040fe40003f06270 */
[----:B------:R-:W-:Y:S02]  /*22c0*/  IADD3 R19, PT, PT, -R5, RZ, RZ ;  /* 0x000000ff05137210 */ /* 0x000fe40007ffe1ff */
[----:B------:R-:W-:Y:S01]  /*22d0*/  ISETP.GE.OR P0, PT, R7, R6, P0 ;  /* 0x000000060700720c */ /* 0x000fe20000706670 */
[----:B------:R-:W-:-:S04]  /*22e0*/  IMAD.HI.U32 R6, R5, R2, RZ ;  /* 0x0000000205067227 */ /* 0x000fc800078e00ff */
[----:B------:R-:W-:Y:S01]  /*22f0*/  IMAD R8, R4, R19, R8 ;  /* 0x0000001304087224 */ /* 0x000fe200078e0208 */
[----:B------:R-:W-:-:S04]  /*2300*/  SHF.R.U32.HI R6, RZ, R3, R6 ;  /* 0x00000003ff067219 */ /* 0x000fc80000011606 */
[----:B------:R-:W-:-:S03]  /*2310*/  SEL R6, R5, R6, !P3 ;  /* 0x0000000605067207 */ /* 0x000fc60005800000 */
[----:B------:R-:W-:-:S04]  /*2320*/  @!P0 IMAD.HI.U32 R18, R7, R2, RZ ;  /* 0x0000000207128227 */ /* 0x000fc800078e00ff */
[----:B------:R-:W-:Y:S01]  /*2330*/  IMAD.MOV R2, RZ, RZ, -R6 ;  /* 0x000000ffff027224 */ /* 0x000fe200078e0a06 */
[----:B------:R-:W-:-:S03]  /*2340*/  @!P0 SHF.R.U32.HI R18, RZ, R3, R18 ;  /* 0x00000003ff128219 */ /* 0x000fc60000011612 */
[----:B------:R-:W-:Y:S01]  /*2350*/  IMAD R2, R72, R2, R5 ;  /* 0x0000000248027224 */ /* 0x000fe200078e0205 */
        /* <DEDUP_REMOVED lines=9> */
.L_x_40:
[----:B------:R-:W1:Y:S02]  /*23f0*/  LDCU UR8, c[0x0][0xb30] ;  /* 0x00016600ff0877ac */ /* 0x000e640008000800 */
[----:B-1----:R-:W-:-:S09]  /*2400*/  UISETP.NE.AND UP0, UPT, UR8, 0x1, UPT ;  /* 0x000000010800788c */ /* 0x002fd2000bf05270 */
[----:B------:R-:W-:Y:S05]  /*2410*/  BRA.U UP0, `(.L_x_41) ;  /* 0x0000000100407547 */ /* 0x000fea000b800000 */
[----:B------:R-:W1:Y:S08]  /*2420*/  LDC.64 R4, c[0x0][0xb10] ;  /* 0x0002c400ff047b82 */ /* 0x000e700000000a00 */
[----:B------:R-:W2:Y:S08]  /*2430*/  LDC.64 R2, c[0x0][0xb18] ;  /* 0x0002c600ff027b82 */ /* 0x000eb00000000a00 */
[----:B------:R-:W4:Y:S08]  /*2440*/  LDC R6, c[0x0][0xb20] ;  /* 0x0002c800ff067b82 */ /* 0x000f300000000800 */
[----:B------:R-:W3:Y:S01]  /*2450*/  LDC R18, c[0x0][0xb0c] ;  /* 0x0002c300ff127b82 */ /* 0x000ee20000000800 */
[----:B-1----:R-:W-:-:S05]  /*2460*/  IMAD.HI.U32 R4, R11, R4, RZ ;  /* 0x000000040b047227 */ /* 0x002fca00078e00ff */
[----:B------:R-:W-:Y:S01]  /*2470*/  SHF.R.U32.HI R4, RZ, R5, R4 ;  /* 0x00000005ff047219 */ /* 0x000fe20000011604 */
[----:B--2---:R-:W-:Y:S01]  /*2480*/  IMAD.HI.U32 R3, R8, R3, RZ ;  /* 0x0000000308037227 */ /* 0x004fe200078e00ff */
[----:B------:R-:W-:-:S04]  /*2490*/  ISETP.NE.AND P0, PT, R2, 0x1, PT ;  /* 0x000000010200780c */ /* 0x000fc80003f05270 */
[----:B----4-:R-:W-:-:S04]  /*24a0*/  SHF.R.U32.HI R3, RZ, R6, R3 ;  /* 0x00000006ff037219 */ /* 0x010fc80000011603 */
[----:B------:R-:W-:Y:S02]  /*24b0*/  SEL R3, R8, R3, !P0 ;  /* 0x0000000308037207 */ /* 0x000fe40004000000 */
[----:B---3--:R-:W-:-:S04]  /*24c0*/  ISETP.NE.AND P1, PT, R18, 0x1, PT ;  /* 0x000000011200780c */ /* 0x008fc80003f25270 */
[----:B------:R-:W-:-:S05]  /*24d0*/  SEL R4, R11, R4, !P1 ;  /* 0x000000040b047207 */ /* 0x000fca0004800000 */
[----:B------:R-:W-:Y:S02]  /*24e0*/  IMAD.IADD R5, R3, 0x1, -R4 ;  /* 0x0000000103057824 */ /* 0x000fe400078e0a04 */
[----:B------:R-:W-:Y:S02]  /*24f0*/  IMAD.IADD R3, R4, 0x1, -R3 ;  /* 0x0000000104037824 */ /* 0x000fe400078e0a03 */
[----:B------:R-:W-:Y:S02]  /*2500*/  IMAD R11, R5, R18, R11 ;  /* 0x00000012050b7224 */ /* 0x000fe400078e020b */
[----:B------:R-:W-:-:S07]  /*2510*/  IMAD R8, R3, R2, R8 ;  /* 0x0000000203087224 */ /* 0x000fce00078e0208 */
.L_x_41:
[----:B------:R-:W-:Y:S01]  /*2520*/  VIADD R14, R14, 0x1 ;  /* 0x000000010e0e7836 */ /* 0x000fe20000000000 */
[----:B------:R-:W-:Y:S01]  /*2530*/  PLOP3.LUT P1, PT, PT, PT, PT, 0x80, 0x8 ;  /* 0x000000000008781c */ /* 0x000fe20003f2f070 */
[----:B------:R-:W-:Y:S02]  /*2540*/  IMAD.IADD R21, R11, 0x1, R170 ;  /* 0x000000010b157824 */ /* 0x000fe400078e02aa */
[----:B------:R-:W-:Y:S01]  /*2550*/  IMAD.IADD R20, R8, 0x1, R147 ;  /* 0x0000000108147824 */ /* 0x000fe200078e0293 */
[----:B------:R-:W-:-:S04]  /*2560*/  ISETP.NE.AND P0, PT, R14, 0x2, PT ;  /* 0x000000020e00780c */ /* 0x000fc80003f05270 */
[----:B------:R-:W-:Y:S02]  /*2570*/  SEL R2, RZ, 0x1, P0 ;  /* 0x00000001ff027807 */ /* 0x000fe40000000000 */
[----:B------:R-:W-:Y:S02]  /*2580*/  SEL R14, R14, RZ, P0 ;  /* 0x000000ff0e0e7207 */ /* 0x000fe40000000000 */
[----:B------:R-:W-:Y:S01]  /*2590*/  LOP3.LUT R13, R13, R2, RZ, 0x3c, !PT ;  /* 0x000000020d0d7212 */ /* 0x000fe200078e3cff */
[----:B------:R-:W-:Y:S06]  /*25a0*/  @P2 BRA `(.L_x_42) ;  /* 0xfffffff000582947 */ /* 0x000fec000383ffff */
[----:B------:R-:W-:Y:S01]  /*25b0*/  UIADD3 UR4, UPT, UPT, UR4, 0x18, URZ ;  /* 0x0000001804047890 */ /* 0x000fe2000fffe0ff */
[----:B------:R-:W-:-:S03]  /*25c0*/  SHF.L.U32 R3, R15, 0x1f, RZ ;  /* 0x0000001f0f037819 */ /* 0x000fc600000006ff */
[----:B------:R-:W-:-:S09]  /*25d0*/  ULEA UR5, UR13, UR4, 0x3 ;  /* 0x000000040d057291 */ /* 0x000fd2000f8e18ff */
[----:B------:R-:W1:Y:S02]  /*25e0*/  SYNCS.PHASECHK.TRANS64.TRYWAIT P0, [UR5], R3 ;  /* 0x00000003ff0075a7 */ /* 0x000e640008001105 */
[----:B-1----:R-:W-:Y:S05]  /*25f0*/  @!P0 BRA `(.L_x_43) ;  /* 0x0000006000e48947 */ /* 0x002fea0003800000 */
.L_x_128:
[----:B------:R-:W-:-:S04]  /*2600*/  UIADD3 UR6, UPT, UPT, UR13, 0x1, URZ ;  /* 0x000000010d067890 */ /* 0x000fc8000fffe0ff */
[----:B------:R-:W-:-:S04]  /*2610*/  UISETP.NE.AND UP0, UPT, UR6, 0x3, UPT ;  /* 0x000000030600788c */ /* 0x000fc8000bf05270 */
[----:B------:R-:W-:Y:S02]  /*2620*/  USEL UR7, URZ, 0x1, UP0 ;  /* 0x00000001ff077887 */ /* 0x000fe40008000000 */
[----:B------:R-:W-:-:S04]  /*2630*/  USEL UR6, UR6, URZ, UP0 ;  /* 0x000000ff06067287 */ /* 0x000fc80008000000 */
[----:B------:R-:W-:Y:S01]  /*2640*/  ULEA UR5, UR6, UR4, 0x3 ;  /* 0x0000000406057291 */ /* 0x000fe2000f8e18ff */
[----:B------:R-:W-:-:S04]  /*2650*/  LOP3.LUT R15, R15, UR7, RZ, 0x3c, !PT ;  /* 0x000000070f0f7c12 */ /* 0x000fc8000f8e3cff */
[----:B-1----:R-:W-:-:S04]  /*2660*/  SHF.L.U32 R3, R15, 0x1f, RZ ;  /* 0x0000001f0f037819 */ /* 0x002fc800000006ff */
[----:B------:R-:W1:Y:S02]  /*2670*/  SYNCS.PHASECHK.TRANS64.TRYWAIT P0, [UR5], R3 ;  /* 0x00000003ff0075a7 */ /* 0x000e640008001105 */
[----:B-1----:R-:W-:Y:S05]  /*2680*/  @!P0 BRA `(.L_x_44) ;  /* 0x0000006000d88947 */ /* 0x002fea0003800000 */
.L_x_130:
[----:B------:R-:W-:-:S04]  /*2690*/  UIADD3 UR6, UPT, UPT, UR6, 0x1, URZ ;  /* 0x0000000106067890 */ /* 0x000fc8000fffe0ff */
[----:B------:R-:W-:-:S04]  /*26a0*/  UISETP.NE.AND UP0, UPT, UR6, 0x3, UPT ;  /* 0x000000030600788c */ /* 0x000fc8000bf05270 */
[----:B------:R-:W-:Y:S02]  /*26b0*/  USEL UR5, URZ, 0x1, UP0 ;  /* 0x00000001ff057887 */ /* 0x000fe40008000000 */
[----:B------:R-:W-:-:S04]  /*26c0*/  USEL UR6, UR6, URZ, UP0 ;  /* 0x000000ff06067287 */ /* 0x000fc80008000000 */
[----:B------:R-:W-:Y:S01]  /*26d0*/  ULEA UR6, UR6, UR4, 0x3 ;  /* 0x0000000406067291 */ /* 0x000fe2000f8e18ff */
[----:B-1----:R-:W-:-:S04]  /*26e0*/  LOP3.LUT R3, R15, UR5, RZ, 0x3c, !PT ;  /* 0x000000050f037c12 */ /* 0x002fc8000f8e3cff */
[----:B------:R-:W-:Y:S01]  /*26f0*/  SHF.L.U32 R3, R3, 0x1f, RZ ;  /* 0x0000001f03037819 */ /* 0x000fe200000006ff */
[----:B---3--:R-:W-:-:S07]  /*2700*/  IMAD.U32 R0, RZ, RZ, UR6 ;  /* 0x00000006ff007e24 */ /* 0x008fce000f8e00ff */
.L_x_45:
[----:B-1----:R1:W2:Y:S02]  /*2710*/  SYNCS.PHASECHK.TRANS64.TRYWAIT P0, [R0+URZ], R3 ;  /* 0x00000003000075a7 */ /* 0x0022a400080011ff */
[----:B--2---:R-:W-:Y:S05]  /*2720*/  @!P0 NANOSLEEP.SYNCS 0x989680 ;  /* 0x009896800000895d */ /* 0x004fea0003900000 */
[----:B------:R-:W2:Y:S02]  /*2730*/  @!P0 SYNCS.PHASECHK.TRANS64 P0, [R0+URZ], R3 ;  /* 0x00000003000085a7 */ /* 0x000ea400080010ff */
[----:B--2---:R-:W-:Y:S05]  /*2740*/  @P0 EXIT ;  /* 0x000000000000094d */ /* 0x004fea0003800000 */
[----:B------:R-:W-:Y:S05]  /*2750*/  BRA `(.L_x_45) ;  /* 0xfffffffc00ec7947 */ /* 0x000fea000383ffff */
.L_x_22:
[----:B------:R-:W-:-:S04]  /*2760*/  UISETP.NE.AND UP1, UPT, UR37, URZ, UPT ;  /* 0x000000ff2500728c */ /* 0x000fc8000bf25270 */
[----:B------:R-:W-:-:S09]  /*2770*/  UISETP.NE.OR UP1, UPT, UR10, 0x1, UP1 ;  /* 0x000000010a00788c */ /* 0x000fd20008f25670 */
[----:B------:R-:W-:Y:S05]  /*2780*/  BRA.U UP1, `(.L_x_46) ;  /* 0x00000005014c7547 */ /* 0x000fea000b800000 */
[----:B------:R-:W-:Y:S01]  /*2790*/  HFMA2 R11, -RZ, RZ, 0, 0 ;  /* 0x00000000ff0b7431 */ /* 0x000fe200000001ff */
[----:B------:R-:W-:Y:S01]  /*27a0*/  ISETP.GE.U32.AND P2, PT, R10, 0x2, PT ;  /* 0x000000020a00780c */ /* 0x000fe20003f46070 */
[----:B------:R-:W-:Y:S01]  /*27b0*/  IMAD.MOV.U32 R12, RZ, RZ, 0x1 ;  /* 0x00000001ff0c7424 */ /* 0x000fe200078e00ff */
[----:B------:R-:W-:Y:S01]  /*27c0*/  CS2R R8, SRZ ;  /* 0x0000000000087805 */ /* 0x000fe2000001ff00 */
[----:B------:R-:W-:Y:S01]  /*27d0*/  IMAD.MOV.U32 R3, RZ, RZ, RZ ;  /* 0x000000ffff037224 */ /* 0x000fe200078e00ff */
[----:B------:R-:W-:Y:S01]  /*27e0*/  UMOV UR4, 0x400 ;  /* 0x0000040000047882 */ /* 0x000fe20000000000 */
[----:B------:R-:W-:Y:S01]  /*27f0*/  UMOV UR6, URZ ;  /* 0x000000ff00067c82 */ /* 0x000fe20008000000 */
[----:B------:R-:W-:-:S12]  /*2800*/  ULEA UR37, UR37, UR4, 0x18 ;  /* 0x0000000425257291 */ /* 0x000fd8000f8ec0ff */
.L_x_50:
[----:B------:R-:W-:Y:S02]  /*2810*/  LEA R0, R3, UR37, 0x3 ;  /* 0x0000002503007c11 */ /* 0x000fe4000f8e18ff */
[----:B------:R-:W-:-:S03]  /*2820*/  SHF.L.U32 R5, R8, 0x1f, RZ ;  /* 0x0000001f08057819 */ /* 0x000fc600000006ff */
[----:B------:R-:W-:Y:S01]  /*2830*/  VIADD R4, R0, 0xd0 ;  /* 0x000000d000047836 */ /* 0x000fe20000000000 */
[----:B------:R-:W1:Y:S02]  /*2840*/  SYNCS.PHASECHK.TRANS64.TRYWAIT P0, [R0+URZ+0xc0], R5 ;  /* 0x0000c005000075a7 */ /* 0x000e6400080011ff */
[----:B-1----:R-:W-:Y:S05]  /*2850*/  @!P0 BRA `(.L_x_47) ;  /* 0x00000060007c8947 */ /* 0x002fea0003800000 */
.L_x_131:
[----:B------:R-:W-:Y:S01]  /*2860*/  ULEA UR5, UR6, UR37, 0x3 ;  /* 0x0000002506057291 */ /* 0x000fe2000f8e18ff */
[----:B------:R-:W-:Y:S01]  /*2870*/  PRMT R4, RZ, 0x654, R4 ;  /* 0x00000654ff047816 */ /* 0x000fe20000000004 */
[----:B-1----:R-:W-:Y:S01]  /*2880*/  @!P2 IMAD.MOV.U32 R5, RZ, RZ, 0x10 ;  /* 0x00000010ff05a424 */ /* 0x002fe200078e00ff */
[----:B------:R-:W-:Y:S01]  /*2890*/  SHF.L.U32 R7, R12, 0x1f, RZ ;  /* 0x0000001f0c077819 */ /* 0x000fe200000006ff */
[----:B------:R-:W-:Y:S01]  /*28a0*/  UIADD3 UR4, UPT, UPT, UR5, 0x60, URZ ;  /* 0x0000006005047890 */ /* 0x000fe2000fffe0ff */
[----:B------:R1:W-:Y:S05]  /*28b0*/  SYNCS.ARRIVE.TRANS64.RED.A1T0 RZ, [R4+URZ], RZ ;  /* 0x000000ff04ff79a7 */ /* 0x0003ea00081004ff */
[----:B------:R-:W-:Y:S01]  /*28c0*/  IMAD.U32 R13, RZ, RZ, UR4 ;  /* 0x00000004ff0d7e24 */ /* 0x000fe2000f8e00ff */
[----:B------:R-:W2:Y:S04]  /*28d0*/  SYNCS.PHASECHK.TRANS64.TRYWAIT P0, [UR5+0x70], R7 ;  /* 0x00007007ff0075a7 */ /* 0x000ea80008001105 */
[----:B------:R-:W-:Y:S01]  /*28e0*/  PRMT R13, R10, 0x654, R13 ;  /* 0x000006540a0d7816 */ /* 0x000fe2000000000d */
[----:B-12---:R-:W-:Y:S06]  /*28f0*/  @!P0 BRA `(.L_x_48) ;  /* 0x0000006000688947 */ /* 0x006fec0003800000 */
.L_x_133:
[----:B------:R-:W-:Y:S01]  /*2900*/  ULEA UR4, UR6, UR37, 0x4 ;  /* 0x0000002506047291 */ /* 0x000fe2000f8e20ff */
[----:B------:R-:W-:Y:S01]  /*2910*/  SEL R2, R13, R2, !P2 ;  /* 0x000000020d027207 */ /* 0x000fe20005000000 */
[----:B------:R-:W-:Y:S01]  /*2920*/  UIADD3 UR5, UPT, UPT, UR5, 0x60, URZ ;  /* 0x0000006005057890 */ /* 0x000fe2000fffe0ff */
[----:B-1----:R-:W-:Y:S01]  /*2930*/  LEA R0, R11, UR37, 0x3 ;  /* 0x000000250b007c11 */ /* 0x002fe2000f8e18ff */
[----:B------:R-:W-:Y:S01]  /*2940*/  UIADD3 UR4, UPT, UPT, UR4, 0xf0, URZ ;  /* 0x000000f004047890 */ /* 0x000fe2000fffe0ff */
[----:B------:R1:W-:Y:S01]  /*2950*/  @!P2 SYNCS.ARRIVE.TRANS64.RED RZ, [R2+URZ], R5 ;  /* 0x0000000502ffa9a7 */ /* 0x0003e200080004ff */
[----:B------:R-:W-:Y:S01]  /*2960*/  UIADD3 UR6, UPT, UPT, UR6, 0x1, URZ ;  /* 0x0000000106067890 */ /* 0x000fe2000fffe0ff */
[----:B------:R-:W-:-:S03]  /*2970*/  VIADD R3, R3, 0x1 ;  /* 0x0000000103037836 */ /* 0x000fc60000000000 */
[----:B------:R-:W-:Y:S02]  /*2980*/  UISETP.NE.AND UP0, UPT, UR6, 0x2, UPT ;  /* 0x000000020600788c */ /* 0x000fe4000bf05270 */
[----:B------:R-:W-:Y:S01]  /*2990*/  ISETP.NE.AND P0, PT, R3, 0x2, PT ;  /* 0x000000020300780c */ /* 0x000fe20003f05270 */
[----:B------:R-:W-:Y:S06]  /*29a0*/  UGETNEXTWORKID.BROADCAST [UR4], [UR5] ;  /* 0x00000000040073ca */ /* 0x000fec0008000100 */
[----:B------:R-:W-:Y:S02]  /*29b0*/  USEL UR4, URZ, 0x1, UP0 ;  /* 0x00000001ff047887 */ /* 0x000fe40008000000 */
[----:B------:R-:W-:-:S04]  /*29c0*/  USEL UR6, UR6, URZ, UP0 ;  /* 0x000000ff06067287 */ /* 0x000fc80008000000 */
[----:B------:R-:W-:Y:S02]  /*29d0*/  LOP3.LUT R12, R12, UR4, RZ, 0x3c, !PT ;  /* 0x000000040c0c7c12 */ /* 0x000fe4000f8e3cff */
[----:B-1----:R-:W-:-:S04]  /*29e0*/  SHF.L.U32 R5, R9, 0x1f, RZ ;  /* 0x0000001f09057819 */ /* 0x002fc800000006ff */
[----:B------:R-:W1:Y:S02]  /*29f0*/  SYNCS.PHASECHK.TRANS64.TRYWAIT P1, [R0+URZ+0x60], R5 ;  /* 0x00006005000075a7 */ /* 0x000e6400080211ff */
[----:B-1----:R-:W-:Y:S05]  /*2a00*/  @!P1 BRA `(.L_x_49) ;  /* 0x00000060003c9947 */ /* 0x002fea0003800000 */
.L_x_134:
[----:B------:R-:W-:Y:S01]  /*2a10*/  LEA R4, R11, UR37, 0x4 ;  /* 0x000000250b047c11 */ /* 0x000fe2000f8e20ff */
[----:B-1----:R-:W-:Y:S01]  /*2a20*/  VIADD R0, R0, 0x70 ;  /* 0x0000007000007836 */ /* 0x002fe20000000000 */
[----:B------:R-:W-:Y:S01]  /*2a30*/  SEL R3, R3, RZ, P0 ;  /* 0x000000ff03037207 */ /* 0x000fe20000000000 */
[----:B------:R-:W-:-:S03]  /*2a40*/  VIADD R11, R11, 0x1 ;  /* 0x000000010b0b7836 */ /* 0x000fc60000000000 */
[----:B------:R-:W1:Y:S01]  /*2a50*/  LDS.128 R4, [R4+0xf0] ;  /* 0x0000f00004047984 */ /* 0x000e620000000c00 */
[----:B------:R-:W-:Y:S02]  /*2a60*/  PRMT R0, RZ, 0x654, R0 ;  /* 0x00000654ff007816 */ /* 0x000fe40000000000 */
[C---:B------:R-:W-:Y:S01]  /*2a70*/  ISETP.NE.AND P1, PT, R11.reuse, 0x2, PT ;  /* 0x000000020b00780c */ /* 0x040fe20003f25270 */
[----:B------:R-:W-:Y:S01]  /*2a80*/  @!PT LDS RZ, [RZ] ;  /* 0x00000000fffff984 */ /* 0x000fe20000000800 */
[----:B------:R-:W-:Y:S01]  /*2a90*/  @!PT LDS RZ, [RZ] ;  /* 0x00000000fffff984 */ /* 0x000fe20000000800 */
[----:B------:R-:W-:Y:S01]  /*2aa0*/  @!PT LDS RZ, [RZ] ;  /* 0x00000000fffff984 */ /* 0x000fe20000000800 */
[----:B------:R-:W-:Y:S01]  /*2ab0*/  @!PT LDS RZ, [RZ] ;  /* 0x00000000fffff984 */ /* 0x000fe20000000800 */
[----:B------:R2:W-:Y:S06]  /*2ac0*/  MEMBAR.ALL.CTA ;  /* 0x0000000000007992 */ /* 0x0005ec0000008000 */
[----:B--2---:R-:W2:Y:S01]  /*2ad0*/  FENCE.VIEW.ASYNC.S ;  /* 0x00000000000073c6 */ /* 0x004ea20000000000 */
[----:B------:R-:W-:Y:S01]  /*2ae0*/  SEL R11, R11, RZ, P1 ;  /* 0x000000ff0b0b7207 */ /* 0x000fe20000800000 */
[----:B--2---:R2:W-:Y:S01]  /*2af0*/  SYNCS.ARRIVE.TRANS64.RED.A1T0 RZ, [R0+URZ], RZ ;  /* 0x000000ff00ff79a7 */ /* 0x0045e200081004ff */
[----:B-1----:R-:W-:-:S02]  /*2b00*/  LOP3.LUT P3, RZ, R6, 0x1, RZ, 0xc0, !PT ;  /* 0x0000000106ff7812 */ /* 0x002fc4000786c0ff */
[----:B------:R-:W-:-:S04]  /*2b10*/  SEL R5, RZ, 0x1, P0 ;  /* 0x00000001ff057807 */ /* 0x000fc80000000000 */
[----:B------:R-:W-:Y:S02]  /*2b20*/  LOP3.LUT R8, R8, R5, RZ, 0x3c, !PT ;  /* 0x0000000508087212 */ /* 0x000fe400078e3cff */
[----:B--2---:R-:W-:-:S04]  /*2b30*/  SEL R0, RZ, 0x1, P1 ;  /* 0x00000001ff007807 */ /* 0x004fc80000800000 */
[----:B------:R-:W-:Y:S01]  /*2b40*/  LOP3.LUT R9, R9, R0, RZ, 0x3c, !PT ;  /* 0x0000000009097212 */ /* 0x000fe200078e3cff */
[----:B------:R-:W-:Y:S06]  /*2b50*/  @P3 BRA `(.L_x_50) ;  /* 0xfffffffc002c3947 */ /* 0x000fec000383ffff */
[----:B------:R-:W-:Y:S01]  /*2b60*/  ULEA UR5, UR6, UR37, 0x3 ;  /* 0x0000002506057291 */ /* 0x000fe2000f8e18ff */
[----:B------:R-:W-:-:S08]  /*2b70*/  SHF.L.U32 R3, R12, 0x1f, RZ ;  /* 0x0000001f0c037819 */ /* 0x000fd000000006ff */
[----:B------:R-:W1:Y:S02]  /*2b80*/  SYNCS.PHASECHK.TRANS64 P0, [UR5+0x70], R3 ;  /* 0x00007003ff0075a7 */ /* 0x000e640008001005 */
[----:B-1----:R-:W-:Y:S05]  /*2b90*/  @P0 BRA `(.L_x_51) ;  /* 0x0000000000080947 */ /* 0x002fea0003800000 */
[----:B------:R-:W1:Y:S02]  /*2ba0*/  SYNCS.PHASECHK.TRANS64.TRYWAIT P0, [UR5+0x70], R3 ;  /* 0x00007003ff0075a7 */ /* 0x000e640008001105 */
[----:B-1----:R-:W-:Y:S05]  /*2bb0*/  @!P0 BRA `(.L_x_52) ;  /* 0x0000005c00e48947 */ /* 0x002fea0003800000 */
.L_x_51:
[----:B------:R-:W-:-:S04]  /*2bc0*/  UIADD3 UR4, UPT, UPT, UR6, 0x1, URZ ;  /* 0x0000000106047890 */ /* 0x000fc8000fffe0ff */
[----:B------:R-:W-:-:S04]  /*2bd0*/  UISETP.NE.AND UP0, UPT, UR4, 0x2, UPT ;  /* 0x000000020400788c */ /* 0x000fc8000bf05270 */
[----:B------:R-:W-:Y:S02]  /*2be0*/  USEL UR7, URZ, 0x1, UP0 ;  /* 0x00000001ff077887 */ /* 0x000fe40008000000 */
[----:B------:R-:W-:-:S04]  /*2bf0*/  USEL UR4, UR4, URZ, UP0 ;  /* 0x000000ff04047287 */ /* 0x000fc80008000000 */
[----:B------:R-:W-:Y:S01]  /*2c00*/  ULEA UR4, UR4, UR37, 0x3 ;  /* 0x0000002504047291 */ /* 0x000fe2000f8e18ff */
[----:B-1----:R-:W-:-:S04]  /*2c10*/  LOP3.LUT R3, R12, UR7, RZ, 0x3c, !PT ;  /* 0x000000070c037c12 */ /* 0x002fc8000f8e3cff */
[----:B------:R-:W-:-:S04]  /*2c20*/  SHF.L.U32 R0, R3, 0x1f, RZ ;  /* 0x0000001f03007819 */ /* 0x000fc800000006ff */
[----:B------:R-:W1:Y:S02]  /*2c30*/  SYNCS.PHASECHK.TRANS64 P0, [UR4+0x70], R0 ;  /* 0x00007000ff0075a7 */ /* 0x000e640008001004 */
[----:B-1----:R-:W-:Y:S05]  /*2c40*/  @P0 EXIT ;  /* 0x000000000000094d */ /* 0x002fea0003800000 */
[----:B------:R-:W-:Y:S02]  /*2c50*/  SHF.L.U32 R3, R3, 0x1f, RZ ;  /* 0x0000001f03037819 */ /* 0x000fe400000006ff */
[----:B------:R-:W-:-:S07]  /*2c60*/  MOV R0, UR4 ;  /* 0x0000000400007c02 */ /* 0x000fce0008000f00 */
.L_x_53:
[----:B-1----:R1:W2:Y:S02]  /*2c70*/  SYNCS.PHASECHK.TRANS64.TRYWAIT P0, [R0+URZ+0x70], R3 ;  /* 0x00007003000075a7 */ /* 0x0022a400080011ff */
[----:B--2---:R-:W-:Y:S05]  /*2c80*/  @!P0 NANOSLEEP.SYNCS 0x989680 ;  /* 0x009896800000895d */ /* 0x004fea0003900000 */
[----:B------:R-:W2:Y:S02]  /*2c90*/  @!P0 SYNCS.PHASECHK.TRANS64 P0, [R0+URZ+0x70], R3 ;  /* 0x00007003000085a7 */ /* 0x000ea400080010ff */
[----:B--2---:R-:W-:Y:S05]  /*2ca0*/  @P0 EXIT ;  /* 0x000000000000094d */ /* 0x004fea0003800000 */
[----:B------:R-:W-:Y:S05]  /*2cb0*/  BRA `(.L_x_53) ;  /* 0xfffffffc00ec7947 */ /* 0x000fea000383ffff */
.L_x_46:
[----:B------:R-:W-:Y:S05]  /*2cc0*/  BRA.U UP4, `(.L_x_54) ;  /* 0x0000001104a07547 */ /* 0x000fea000b800000 */
[----:B------:R-:W-:Y:S01]  /*2cd0*/  UMOV UR6, 0x40 ;  /* 0x0000004000067882 */ /* 0x000fe20000000000 */
[----:B------:R-:W-:Y:S01]  /*2ce0*/  NOP ;  /* 0x0000000000007918 */ /* 0x000fe20000000000 */
[----:B------:R-:W-:Y:S01]  /*2cf0*/  ULEA UR6, UR37, UR6, 0x18 ;  /* 0x0000000625067291 */ /* 0x000fe2000f8ec0ff */
[----:B------:R-:W-:Y:S02]  /*2d00*/  UMOV UR7, 0x400 ;  /* 0x0000040000077882 */ /* 0x000fe40000000000 */
[----:B------:R-:W-:-:S06]  /*2d10*/  ULEA UR37, UR37, UR7, 0x18 ;  /* 0x0000000725257291 */ /* 0x000fcc000f8ec0ff */
[----:B------:R-:W1:Y:S02]  /*2d20*/  LDS.U8 R2, [UR6+0x1c] ;  /* 0x00001c06ff027984 */ /* 0x000e640008000000 */
[----:B-1----:R-:W-:-:S13]  /*2d30*/  ISETP.NE.AND P0, PT, R2, RZ, PT ;  /* 0x000000ff0200720c */ /* 0x002fda0003f05270 */
[----:B------:R-:W-:Y:S05]  /*2d40*/  @P0 BRA `(.L_x_55) ;  /* 0x0000000400080947 */ /* 0x000fea0003800000 */
[----:B------:R-:W-:Y:S02]  /*2d50*/  UISETP.NE.U32.AND UP0, UPT, UR5, 0x1, UPT ;  /* 0x000000010500788c */ /* 0x000fe4000bf05070 */
[----:B------:R-:W-:-:S07]  /*2d60*/  UIADD3 UR8, UPT, UPT, UR6, 0x8, URZ ;  /* 0x0000000806087890 */ /* 0x000fce000fffe0ff */
[----:B------:R-:W-:Y:S05]  /*2d70*/  BRA.U !UP0, `(.L_x_56) ;  /* 0x00000001089c7547 */ /* 0x000fea000b800000 */
[----:B------:R-:W-:Y:S01]  /*2d80*/  ELECT P0, URZ, PT ;  /* 0x0000000000ff782f */ /* 0x000fe20003800000 */
[----:B------:R-:W-:-:S12]  /*2d90*/  BSSY B0, `(.L_x_56) ;  /* 0x0000025000007945 */ /* 0x000fd80003800000 */
[----:B------:R-:W-:Y:S05]  /*2da0*/  @!P0 BRA `(.L_x_57) ;  /* 0x00000000008c8947 */ /* 0x000fea0003800000 */
[----:B------:R-:W-:-:S05]  /*2db0*/  UMOV UR7, 0x10 ;  /* 0x0000001000077882 */ /* 0x000fca0000000000 */
[----:B------:R-:W-:Y:S04]  /*2dc0*/  DEPBAR.LE SB1, 0x36 ;  /* 0x00009d800000791a */ /* 0x000fe80000000000 */
[----:B------:R-:W1:Y:S02]  /*2dd0*/  UTCATOMSWS.2CTA.FIND_AND_SET.ALIGN UP1, UR7, UR7 ;  /* 0x00000007000775e3 */ /* 0x000e640008220800 */
[----:B-1----:R-:W-:Y:S01]  /*2de0*/  MOV R11, UR7 ;  /* 0x00000007000b7c02 */ /* 0x002fe20008000f00 */
[----:B------:R-:W-:Y:S06]  /*2df0*/  BRA.U UP1, `(.L_x_58) ;  /* 0x0000000101187547 */ /* 0x000fec000b800000 */
.L_x_59:
[----:B------:R-:W-:Y:S05]  /*2e00*/  NANOSLEEP 0x64 ;  /* 0x000000640000795d */ /* 0x000fea0003800000 */
[----:B------:R-:W-:-:S05]  /*2e10*/  UMOV UR7, 0x10 ;  /* 0x0000001000077882 */ /* 0x000fca0000000000 */
[----:B------:R-:W-:Y:S04]  /*2e20*/  DEPBAR.LE SB1, 0x36 ;  /* 0x00009d800000791a */ /* 0x000fe80000000000 */
[----:B------:R-:W1:Y:S02]  /*2e30*/  UTCATOMSWS.2CTA.FIND_AND_SET.ALIGN UP1, UR7, UR7 ;  /* 0x00000007000775e3 */ /* 0x000e640008220800 */
[----:B-1----:R-:W-:Y:S01]  /*2e40*/  MOV R11, UR7 ;  /* 0x00000007000b7c02 */ /* 0x002fe20008000f00 */
[----:B------:R-:W-:Y:S05]  /*2e50*/  BRA.U !UP1, `(.L_x_59) ;  /* 0xfffffffd09e87547 */ /* 0x000fea000b83ffff */
.L_x_58:
[----:B------:R-:W1:Y:S01]  /*2e60*/  LDS R5, [UR6+0x10] ;  /* 0x00001006ff057984 */ /* 0x000e620008000800 */
[----:B------:R-:W-:Y:S01]  /*2e70*/  IMAD.U32 R3, RZ, RZ, UR37 ;  /* 0x00000025ff037e24 */ /* 0x000fe2000f8e00ff */
[----:B------:R-:W-:-:S03]  /*2e80*/  MOV R2, UR4 ;  /* 0x0000000400027c02 */ /* 0x000fc60008000f00 */
[----:B------:R-:W-:Y:S01]  /*2e90*/  VIADD R3, R3, 0x110 ;  /* 0x0000011003037836 */ /* 0x000fe20000000000 */
[----:B-1----:R-:W-:-:S04]  /*2ea0*/  SHF.L.U32 R5, R5, 0x1f, RZ ;  /* 0x0000001f05057819 */ /* 0x002fc800000006ff */
[----:B------:R-:W1:Y:S02]  /*2eb0*/  SYNCS.PHASECHK.TRANS64.TRYWAIT P0, [UR6+0x8], R5 ;  /* 0x00000805ff0075a7 */ /* 0x000e640008001106 */
[----:B-1----:R-:W-:Y:S05]  /*2ec0*/  @P0 BRA `(.L_x_60) ;  /* 0x0000000000080947 */ /* 0x002fea0003800000 */
[----:B------:R-:W1:Y:S02]  /*2ed0*/  SYNCS.PHASECHK.TRANS64.TRYWAIT P0, [UR6+0x8], R5 ;  /* 0x00000805ff0075a7 */ /* 0x000e640008001106 */
[----:B-1----:R-:W-:Y:S05]  /*2ee0*/  @!P0 BRA `(.L_x_61) ;  /* 0x0000005c00308947 */ /* 0x002fea0003800000 */
.L_x_60:
[----:B-1----:R-:W-:Y:S01]  /*2ef0*/  HFMA2 R4, -RZ, RZ, 0, 5.9604644775390625e-08 ;  /* 0x00000001ff047431 */ /* 0x002fe200000001ff */
[----:B------:R-:W-:Y:S01]  /*2f00*/  UPRMT UR7, UR4, 0x654, UR8 ;  /* 0x0000065404077896 */ /* 0x000fe20008000008 */
[----:B------:R-:W-:Y:S01]  /*2f10*/  IMAD.MOV.U32 R6, RZ, RZ, 0xffff ;  /* 0x0000ffffff067424 */ /* 0x000fe200078e00ff */
[----:B------:R-:W-:Y:S01]  /*2f20*/  PRMT R2, R2, 0x654, R3 ;  /* 0x0000065402027816 */ /* 0x000fe20000000003 */
[----:B------:R-:W-:Y:S02]  /*2f30*/  IMAD.MOV.U32 R5, RZ, RZ, 0x4 ;  /* 0x00000004ff057424 */ /* 0x000fe400078e00ff */
[----:B------:R-:W-:Y:S01]  /*2f40*/  IMAD.SHL.U32 R9, R11, 0x20, RZ ;  /* 0x000000200b097824 */ /* 0x000fe200078e00ff */
[----:B------:R-:W-:Y:S02]  /*2f50*/  MOV R3, UR7 ;  /* 0x0000000700037c02 */ /* 0x000fe40008000f00 */
[-C--:B------:R-:W-:Y:S01]  /*2f60*/  SHF.L.U32 R7, R6, R11.reuse, RZ ;  /* 0x0000000b06077219 */ /* 0x080fe200000006ff */
[----:B------:R1:W-:Y:S01]  /*2f70*/  SYNCS.ARRIVE.TRANS64.RED RZ, [UR7], R5 ;  /* 0x00000005ffff79a7 */ /* 0x0003e20008000407 */
[----:B------:R-:W-:Y:S01]  /*2f80*/  SHF.L.U32 R6, R4, R11, RZ ;  /* 0x0000000b04067219 */ /* 0x000fe200000006ff */
[----:B------:R1:W-:Y:S04]  /*2f90*/  STS [UR37+0x110], R9 ;  /* 0x00011009ff007988 */ /* 0x0003e80008000825 */
[----:B------:R1:W-:Y:S04]  /*2fa0*/  STAS [R2.64], R11 ;  /* 0x0000000b02007dbd */ /* 0x0003e8000c0008ff */
[----:B------:R1:W-:Y:S04]  /*2fb0*/  ATOMS.OR RZ, [UR6+0x14], R7 ;  /* 0x00001407ffff798c */ /* 0x0003e8000b000006 */
[----:B------:R1:W-:Y:S04]  /*2fc0*/  ATOMS.OR RZ, [UR6+0x18], R6 ;  /* 0x00001806ffff798c */ /* 0x0003e8000b000006 */
[----:B------:R1:W-:Y:S02]  /*2fd0*/  ATOMS.XOR RZ, [UR6+0x10], R4 ;  /* 0x00001004ffff798c */ /* 0x0003e4000b800006 */
.L_x_57:
[----:B------:R-:W-:Y:S05]  /*2fe0*/  BSYNC B0 ;  /* 0x0000000000007941 */ /* 0x000fea0003800000 */
.L_x_56:
[----:B------:R-:W-:Y:S05]  /*2ff0*/  BRA.U UP0, `(.L_x_62) ;  /* 0x00000001006c7547 */ /* 0x000fea000b800000 */
[----:B------:R-:W-:-:S03]  /*3000*/  UMOV UR7, 0xffffffff ;  /* 0xffffffff00077882 */ /* 0x000fc60000000000 */
[----:B------:R-:W-:Y:S05]  /*3010*/  BRA.DIV UR7, `(.L_x_63) ;  /* 0x0000005a07fc7947 */ /* 0x000fea000b800000 */
[----:B------:R-:W-:-:S13]  /*3020*/  ELECT P6, URZ, PT ;  /* 0x0000000000ff782f */ /* 0x000fda00038c0000 */
.L_x_138:
[----:B------:R-:W-:Y:S05]  /*3030*/  @!P6 BRA `(.L_x_62) ;  /* 0x00000000005ce947 */ /* 0x000fea0003800000 */
[----:B-1----:R-:W1:Y:S02]  /*3040*/  LDS R3, [UR6+0x10] ;  /* 0x00001006ff037984 */ /* 0x002e640008000800 */
[----:B-1----:R-:W-:-:S04]  /*3050*/  SHF.L.U32 R3, R3, 0x1f, RZ ;  /* 0x0000001f03037819 */ /* 0x002fc800000006ff */
[----:B------:R-:W1:Y:S02]  /*3060*/  SYNCS.PHASECHK.TRANS64.TRYWAIT P0, [UR6+0x8], R3 ;  /* 0x00000803ff0075a7 */ /* 0x000e640008001106 */
[----:B-1----:R-:W-:Y:S05]  /*3070*/  @P0 BRA `(.L_x_64) ;  /* 0x0000000000080947 */ /* 0x002fea0003800000 */
[----:B------:R-:W1:Y:S02]  /*3080*/  SYNCS.PHASECHK.TRANS64.TRYWAIT P0, [UR6+0x8], R3 ;  /* 0x00000803ff0075a7 */ /* 0x000e640008001106 */
[----:B-1----:R-:W-:Y:S05]  /*3090*/  @!P0 BRA `(.L_x_65) ;  /* 0x0000005800fc8947 */ /* 0x002fea0003800000 */
.L_x_64:
[----:B------:R-:W2:Y:S01]  /*30a0*/  LDS R5, [UR37+0x110] ;  /* 0x00011025ff057984 */ /* 0x000ea20008000800 */
[----:B-1----:R-:W-:Y:S02]  /*30b0*/  HFMA2 R2, -RZ, RZ, 0, 5.9604644775390625e-08 ;  /* 0x00000001ff027431 */ /* 0x002fe400000001ff */
[----:B------:R-:W-:Y:S01]  /*30c0*/  IMAD.MOV.U32 R3, RZ, RZ, 0xffff ;  /* 0x0000ffffff037424 */ /* 0x000fe200078e00ff */
[----:B------:R-:W-:Y:S01]  /*30d0*/  UPRMT UR7, UR4, 0x654, UR8 ;  /* 0x0000065404077896 */ /* 0x000fe20008000008 */
[----:B--2---:R-:W-:-:S03]  /*30e0*/  IMAD.SHL.U32 R4, R5, 0x20, RZ ;  /* 0x0000002005047824 */ /* 0x004fc600078e00ff */
[-C--:B------:R-:W-:Y:S02]  /*30f0*/  SHF.L.U32 R3, R3, R5.reuse, RZ ;  /* 0x0000000503037219 */ /* 0x080fe400000006ff */
[----:B------:R-:W-:Y:S01]  /*3100*/  SHF.L.U32 R5, R2, R5, RZ ;  /* 0x0000000502057219 */ /* 0x000fe200000006ff */
[----:B------:R2:W-:Y:S04]  /*3110*/  STS [UR37+0x110], R4 ;  /* 0x00011004ff007988 */ /* 0x0005e80008000825 */
[----:B------:R2:W-:Y:S04]  /*3120*/  ATOMS.OR RZ, [UR6+0x14], R3 ;  /* 0x00001403ffff798c */ /* 0x0005e8000b000006 */
[----:B------:R2:W-:Y:S01]  /*3130*/  ATOMS.OR RZ, [UR6+0x18], R5 ;  /* 0x00001805ffff798c */ /* 0x0005e2000b000006 */
[----:B------:R-:W-:Y:S03]  /*3140*/  SYNCS.ARRIVE.TRANS64.RED.A1T0 RZ, [UR7], RZ ;  /* 0x000000ffffff79a7 */ /* 0x000fe60008100407 */
[----:B------:R2:W-:Y:S01]  /*3150*/  ATOMS.XOR RZ, [UR6+0x10], R2 ;  /* 0x00001002ffff798c */ /* 0x0005e2000b800006 */
[----:B------:R-:W-:Y:S05]  /*3160*/  BRA `(.L_x_62) ;  /* 0x0000000000107947 */ /* 0x000fea0003800000 */
.L_x_55:
[----:B------:R-:W-:-:S05]  /*3170*/  MOV R2, 0xffffffff ;  /* 0xffffffff00027802 */ /* 0x000fca0000000f00 */
[----:B------:R1:W-:Y:S02]  /*3180*/  STS [UR37+0x110], R2 ;  /* 0x00011002ff007988 */ /* 0x0003e40008000825 */
[----:B-1----:R-:W-:Y:S02]  /*3190*/  MOV R2, 0x31b0 ;  /* 0x000031b000027802 */ /* 0x002fe40000000f00 */
[----:B-----5:R-:W-:Y:S05]  /*31a0*/  CALL.REL.NOINC `($__internal_1_$__cuda_sm10x_tcgen05_guardrail_trap_phase_invalid_during_alloc) ;  /* 0x0000006000447944 */ /* 0x020fea0003c00000 */
.L_x_62:
[----:B------:R-:W-:Y:S05]  /*31b0*/  WARPSYNC.ALL ;  /* 0x0000000000007948 */ /* 0x000fea0003800000 */
[----:B------:R-:W3:Y:S01]  /*31c0*/  S2UR UR8, SR_CgaCtaId ;  /* 0x00000000000879c3 */ /* 0x000ee20000008800 */
[----:B------:R-:W-:Y:S01]  /*31d0*/  UMOV UR6, 0x400 ;  /* 0x0000040000067882 */ /* 0x000fe20000000000 */
[----:B------:R-:W-:-:S06]  /*31e0*/  NOP ;  /* 0x0000000000007918 */ /* 0x000fcc0000000000 */
[----:B------:R-:W-:Y:S06]  /*31f0*/  BAR.ARV 0x6, 0xa0 ;  /* 0x0182800000007b1d */ /* 0x000fec0000002000 */
[----:B------:R-:W-:Y:S01]  /*3200*/  LOP3.LUT R0, R0, 0xffff, RZ, 0xc0, !PT ;  /* 0x0000ffff00007812 */ /* 0x000fe200078ec0ff */
[----:B-1----:R-:W-:Y:S01]  /*3210*/  IMAD.MOV.U32 R9, RZ, RZ, 0x1 ;  /* 0x00000001ff097424 */ /* 0x002fe200078e00ff */
[----:B------:R-:W-:Y:S01]  /*3220*/  LOP3.LUT R8, R8, 0xffff, RZ, 0xc0, !PT ;  /* 0x0000ffff08087812 */ /* 0x000fe200078ec0ff */
[----:B------:R-:W-:Y:S01]  /*3230*/  UMOV UR22, URZ ;  /* 0x000000ff00167c82 */ /* 0x000fe20008000000 */
[----:B------:R-:W-:Y:S01]  /*3240*/  R2UR UR12, R0 ;  /* 0x00000000000c72ca */ /* 0x000fe200000e0000 */
[----:B------:R-:W-:Y:S01]  /*3250*/  UMOV UR21, URZ ;  /* 0x000000ff00157c82 */ /* 0x000fe20008000000 */
[----:B------:R-:W-:Y:S01]  /*3260*/  R2UR UR13, R8 ;  /* 0x00000000080d72ca */ /* 0x000fe200000e0000 */
[----:B------:R-:W-:Y:S01]  /*3270*/  IMAD.MOV.U32 R8, RZ, RZ, RZ ;  /* 0x000000ffff087224 */ /* 0x000fe200078e00ff */
[----:B------:R-:W-:Y:S01]  /*3280*/  UMOV UR20, URZ ;  /* 0x000000ff00147c82 */ /* 0x000fe20008000000 */
[----:B------:R-:W-:-:S02]  /*3290*/  UISETP.NE.AND UP2, UPT, UR5, URZ, UPT ;  /* 0x000000ff0500728c */ /* 0x000fc4000bf45270 */
[----:B---3--:R-:W-:Y:S01]  /*32a0*/  ULEA UR8, UR8, UR6, 0x18 ;  /* 0x0000000608087291 */ /* 0x008fe2000f8ec0ff */
[----:B------:R-:W1:Y:S03]  /*32b0*/  LDCU UR6, c[0x0][0x38c] ;  /* 0x00007180ff0677ac */ /* 0x000e660008000800 */
[----:B------:R-:W-:Y:S02]  /*32c0*/  UIADD3 UR14, UPT, UPT, UR8, 0x8400, URZ ;  /* 0x00008400080e7890 */ /* 0x000fe4000fffe0ff */
[----:B------:R-:W-:-:S03]  /*32d0*/  UIADD3 UR15, UPT, UPT, UR8, 0xe400, URZ ;  /* 0x0000e400080f7890 */ /* 0x000fc6000fffe0ff */
[----:B--2---:R-:W2:Y:S01]  /*32e0*/  LDS R2, [UR8+0x110] ;  /* 0x00011008ff027984 */ /* 0x004ea20008000800 */
[----:B------:R-:W-:Y:S02]  /*32f0*/  USHF.R.U32.HI UR14, URZ, 0x4, UR14 ;  /* 0x00000004ff0e7899 */ /* 0x000fe4000801160e */
[----:B------:R-:W-:Y:S02]  /*3300*/  USHF.R.U32.HI UR15, URZ, 0x4, UR15 ;  /* 0x00000004ff0f7899 */ /* 0x000fe4000801160f */
[----:B------:R-:W-:Y:S02]  /*3310*/  ULOP3.LUT UR14, UR14, 0x3fff, URZ, 0xc0, !UPT ;  /* 0x00003fff0e0e7892 */ /* 0x000fe4000f8ec0ff */
[----:B------:R-:W-:Y:S02]  /*3320*/  ULOP3.LUT UR15, UR15, 0x3fff, URZ, 0xc0, !UPT ;  /* 0x00003fff0f0f7892 */ /* 0x000fe4000f8ec0ff */
[----:B------:R-:W-:Y:S02]  /*3330*/  ULOP3.LUT UR14, UR14, 0x10000, URZ, 0xfc, !UPT ;  /* 0x000100000e0e7892 */ /* 0x000fe4000f8efcff */
[----:B-1----:R-:W-:-:S02]  /*3340*/  UIADD3 UR6, UPT, UPT, UR6, 0x3f, URZ ;  /* 0x0000003f06067890 */ /* 0x002fc4000fffe0ff */
[----:B------:R-:W-:Y:S02]  /*3350*/  ULOP3.LUT UR15, UR15, 0x10000, URZ, 0xfc, !UPT ;  /* 0x000100000f0f7892 */ /* 0x000fe4000f8efcff */
[----:B------:R-:W-:Y:S01]  /*3360*/  USHF.R.S32.HI UR7, URZ, 0x1f, UR6 ;  /* 0x0000001fff077899 */ /* 0x000fe20008011406 */
[----:B------:R-:W-:Y:S01]  /*3370*/  UMOV UR28, 0x0 ;  /* 0x00000000001c7882 */ /* 0x000fe20000000000 */
[----:B------:R-:W-:Y:S02]  /*3380*/  UMOV UR29, 0x10200010 ;  /* 0x10200010001d7882 */ /* 0x000fe40000000000 */
[----:B------:R-:W-:Y:S01]  /*3390*/  ULEA.HI UR7, UR7, UR6, URZ, 0x6 ;  /* 0x0000000607077291 */ /* 0x000fe2000f8f30ff */
[----:B------:R-:W-:Y:S01]  /*33a0*/  UMOV UR26, 0x0 ;  /* 0x00000000001a7882 */ /* 0x000fe20000000000 */
[----:B------:R-:W-:Y:S02]  /*33b0*/  UMOV UR27, 0x10200010 ;  /* 0x10200010001b7882 */ /* 0x000fe40000000000 */
[----:B------:R-:W-:-:S04]  /*33c0*/  USHF.R.S32.HI UR7, URZ, 0x6, UR7 ;  /* 0x00000006ff077899 */ /* 0x000fc80008011407 */
[----:B------:R-:W-:-:S04]  /*33d0*/  UISETP.LT.AND UP0, UPT, UR7, 0x1, UPT ;  /* 0x000000010700788c */ /* 0x000fc8000bf01270 */
[----:B------:R-:W-:Y:S01]  /*33e0*/  USEL UR23, UR7, 0x1, !UP0 ;  /* 0x0000000107177887 */ /* 0x000fe2000c000000 */
[----:B--2---:R-:W-:Y:S02]  /*33f0*/  R2UR UR24, R2 ;  /* 0x00000000021872ca */ /* 0x004fe400000e0000 */
[----:B------:R-:W-:-:S13]  /*3400*/  CS2R R2, SRZ ;  /* 0x0000000000027805 */ /* 0x000fda000001ff00 */
.L_x_73:
[C---:B------:R-:W-:Y:S02]  /*3410*/  LEA R0, R8.reuse, UR8, 0x3 ;  /* 0x0000000808007c11 */ /* 0x040fe4000f8e18ff */
[----:B------:R-:W-:Y:S02]  /*3420*/  SHF.L.U32 R5, R3, 0x1f, RZ ;  /* 0x0000001f03057819 */ /* 0x000fe400000006ff */
[----:B------:R-:W-:Y:S02]  /*3430*/  LEA R4, R8, UR8, 0x4 ;  /* 0x0000000808047c11 */ /* 0x000fe4000f8e20ff */
[----:B------:R-:W1:Y:S02]  /*3440*/  SYNCS.PHASECHK.TRANS64.TRYWAIT P0, [R0+URZ+0x60], R5 ;  /* 0x00006005000075a7 */ /* 0x000e6400080011ff */
[----:B-1-34-:R-:W-:Y:S05]  /*3450*/  @!P0 BRA `(.L_x_66) ;  /* 0x0000005800248947 */ /* 0x01afea0003800000 */
.L_x_139:
[----:B-1----:R-:W1:Y:S01]  /*3460*/  LDS.128 R4, [R4+0xf0] ;  /* 0x0000f00004047984 */ /* 0x002e620000000c00 */
[----:B------:R-:W-:Y:S02]  /*3470*/  VIADD R0, R0, 0x70 ;  /* 0x0000007000007836 */ /* 0x000fe40000000000 */
[----:B------:R-:W-:Y:S01]  /*3480*/  VIADD R8, R8, 0x1 ;  /* 0x0000000108087836 */ /* 0x000fe20000000000 */
[----:B------:R-:W-:Y:S01]  /*3490*/  @!PT LDS RZ, [RZ] ;  /* 0x00000000fffff984 */ /* 0x000fe20000000800 */
[----:B------:R-:W-:Y:S01]  /*34a0*/  @!PT LDS RZ, [RZ] ;  /* 0x00000000fffff984 */ /* 0x000fe20000000800 */
[----:B------:R-:W-:Y:S01]  /*34b0*/  @!PT LDS RZ, [RZ] ;  /* 0x00000000fffff984 */ /* 0x000fe20000000800 */
[----:B------:R-:W-:Y:S01]  /*34c0*/  @!PT LDS RZ, [RZ] ;  /* 0x00000000fffff984 */ /* 0x000fe20000000800 */
[----:B------:R2:W-:Y:S06]  /*34d0*/  MEMBAR.ALL.CTA ;  /* 0x0000000000007992 */ /* 0x0005ec0000008000 */
[----:B--2---:R-:W2:Y:S01]  /*34e0*/  FENCE.VIEW.ASYNC.S ;  /* 0x00000000000073c6 */ /* 0x004ea20000000000 */
[----:B------:R-:W-:-:S04]  /*34f0*/  PRMT R0, RZ, 0x654, R0 ;  /* 0x00000654ff007816 */ /* 0x000fc80000000000 */
[----:B--2---:R2:W-:Y:S01]  /*3500*/  SYNCS.ARRIVE.TRANS64.RED.A1T0 RZ, [R0+URZ], RZ ;  /* 0x000000ff00ff79a7 */ /* 0x0045e200081004ff */
[----:B-1----:R-:W-:Y:S01]  /*3510*/  LOP3.LUT P1, RZ, R6, 0x1, RZ, 0xc0, !PT ;  /* 0x0000000106ff7812 */ /* 0x002fe2000782c0ff */
[----:B--2---:R-:W-:-:S12]  /*3520*/  BRA.U UP2, `(.L_x_67) ;  /* 0x0000000102e07547 */ /* 0x004fd8000b800000 */
[----:B------:R-:W1:Y:S01]  /*3530*/  LDCU UR6, c[0x0][0x38c] ;  /* 0x00007180ff0677ac */ /* 0x000e620008000800 */
[----:B------:R-:W-:Y:S02]  /*3540*/  PLOP3.LUT P2, PT, PT, PT, PT, 0x80, 0x8 ;  /* 0x000000000008781c */ /* 0x000fe40003f4f070 */
[----:B------:R-:W-:Y:S01]  /*3550*/  SHF.L.U32 R5, R9, 0x1f, RZ ;  /* 0x0000001f09057819 */ /* 0x000fe200000006ff */
[----:B------:R-:W-:Y:S02]  /*3560*/  ULEA UR10, UR22, UR8, 0x3 ;  /* 0x00000008160a7291 */ /* 0x000fe4000f8e18ff */
[----:B------:R-:W-:Y:S02]  /*3570*/  ULEA UR11, UR22, UR24, 0x7 ;  /* 0x00000018160b7291 */ /* 0x000fe4000f8e38ff */
[----:B-1----:R-:W-:-:S06]  /*3580*/  UISETP.GE.AND UP0, UPT, UR6, 0x1, UPT ;  /* 0x000000010600788c */ /* 0x002fcc000bf06270 */
[----:B------:R-:W-:-:S05]  /*3590*/  PLOP3.LUT P0, PT, PT, PT, UP0, 0x80, 0x8 ;  /* 0x000000000008781c */ /* 0x000fca0003f0f008 */
[----:B------:R-:W-:-:S08]  /*35a0*/  @UP0 ULEA UR6, UR21, UR8, 0x3 ;  /* 0x0000000815060291 */ /* 0x000fd0000f8e18ff */
[----:B------:R-:W-:-:S04]  /*35b0*/  @P0 SHF.L.U32 R0, R2, 0x1f, RZ ;  /* 0x0000001f02000819 */ /* 0x000fc800000006ff */
[----:B------:R1:W2:Y:S01]  /*35c0*/  @P0 SYNCS.PHASECHK.TRANS64.TRYWAIT P2, [UR6], R0 ;  /* 0x00000000ff0005a7 */ /* 0x0002a20008041106 */
[----:B------:R-:W3:Y:S02]  /*35d0*/  SYNCS.PHASECHK.TRANS64.TRYWAIT P0, [UR10+0xa0], R5 ;  /* 0x0000a005ff0075a7 */ /* 0x000ee4000800110a */
[----:B-123--:R-:W-:Y:S05]  /*35e0*/  @!P0 BRA `(.L_x_68) ;  /* 0x0000005400d48947 */ /* 0x00efea0003800000 */
.L_x_141:
[----:B------:R-:W-:Y:S01]  /*35f0*/  UMOV UR19, UR20 ;  /* 0x0000001400137c82 */ /* 0x000fe20008000000 */
[----:B------:R-:W-:Y:S05]  /*3600*/  BRA.U !UP0, `(.L_x_69) ;  /* 0x0000000108987547 */ /* 0x000fea000b800000 */
[----:B------:R-:W-:Y:S02]  /*3610*/  UIADD3 UR19, UPT, UPT, UR23, UR20, URZ ;  /* 0x0000001417137290 */ /* 0x000fe4000fffe0ff */
[----:B------:R-:W-:Y:S01]  /*3620*/  UPLOP3.LUT UP3, UPT, UPT, UPT, UPT, 0x40, 0x4 ;  /* 0x000000000004789c */ /* 0x000fe20003f6e870 */
[----:B------:R-:W-:Y:S01]  /*3630*/  UMOV UR18, UR7 ;  /* 0x0000000700127c82 */ /* 0x000fe20008000000 */
[----:B------:R-:W-:-:S09]  /*3640*/  UMOV UR17, UR21 ;  /* 0x0000001500117c82 */ /* 0x000fd20008000000 */
.L_x_72:
[----:B--2---:R-:W-:Y:S01]  /*3650*/  ULEA UR9, UR17, UR8, 0x3 ;  /* 0x0000000811097291 */ /* 0x004fe2000f8e18ff */
[----:B---3--:R-:W-:Y:S11]  /*3660*/  @P2 BRA `(.L_x_70) ;  /* 0x00000000000c2947 */ /* 0x008ff60003800000 */
[----:B-1----:R-:W-:Y:S04]  /*3670*/  SHF.L.U32 R5, R2, 0x1f, RZ ;  /* 0x0000001f02057819 */ /* 0x002fe800000006ff */
[----:B------:R-:W1:Y:S02]  /*3680*/  SYNCS.PHASECHK.TRANS64.TRYWAIT P0, [UR9], R5 ;  /* 0x00000005ff0075a7 */ /* 0x000e640008001109 */
[----:B-1----:R-:W-:Y:S05]  /*3690*/  @!P0 BRA `(.L_x_71) ;  /* 0x0000005400c08947 */ /* 0x002fea0003800000 */
.L_x_70:
[----:B------:R-:W-:Y:S01]  /*36a0*/  UISETP.NE.AND UP0, UPT, UR18, 0x1, UPT ;  /* 0x000000011200788c */ /* 0x000fe2000bf05270 */
[----:B------:R-:W-:Y:S01]  /*36b0*/  PLOP3.LUT P2, PT, PT, PT, PT, 0x80, 0x8 ;  /* 0x000000000008781c */ /* 0x000fe20003f4f070 */
[----:B------:R-:W-:Y:S02]  /*36c0*/  UIADD3 UR21, UPT, UPT, UR17, 0x1, URZ ;  /* 0x0000000111157890 */ /* 0x000fe4000fffe0ff */
[----:B------:R-:W-:Y:S02]  /*36d0*/  ULEA UR30, UR17, UR15, 0x8 ;  /* 0x0000000f111e7291 */ /* 0x000fe4000f8e40ff */
[----:B------:R-:W-:Y:S01]  /*36e0*/  UISETP.NE.AND UP1, UPT, UR21, 0x3, UPT ;  /* 0x000000031500788c */ /* 0x000fe2000bf25270 */
[----:B------:R-:W-:Y:S01]  /*36f0*/  PLOP3.LUT P0, PT, PT, PT, UP0, 0x80, 0x8 ;  /* 0x000000000008781c */ /* 0x000fe20003f0f008 */
[----:B------:R-:W-:Y:S02]  /*3700*/  ULEA UR32, UR17, UR14, 0x9 ;  /* 0x0000000e11207291 */ /* 0x000fe4000f8e48ff */
[----:B------:R-:W-:Y:S02]  /*3710*/  USEL UR16, URZ, 0x1, UP1 ;  /* 0x00000001ff107887 */ /* 0x000fe40008800000 */
[----:B------:R-:W-:Y:S02]  /*3720*/  USEL UR21, UR21, URZ, UP1 ;  /* 0x000000ff15157287 */ /* 0x000fe40008800000 */
[----:B------:R-:W-:Y:S02]  /*3730*/  UIADD3 UR36, UPT, UPT, UR30, 0x2, URZ ;  /* 0x000000021e247890 */ /* 0x000fe4000fffe0ff */
[----:B------:R-:W-:Y:S01]  /*3740*/  @UP0 ULEA UR6, UR21, UR8, 0x3 ;  /* 0x0000000815060291 */ /* 0x000fe2000f8e18ff */
[----:B------:R-:W-:Y:S01]  /*3750*/  LOP3.LUT R2, R2, UR16, RZ, 0x3c, !PT ;  /* 0x0000001002027c12 */ /* 0x000fe2000f8e3cff */
[----:B------:R-:W-:Y:S02]  /*3760*/  UIADD3 UR34, UPT, UPT, UR32, 0x2, URZ ;  /* 0x0000000220227890 */ /* 0x000fe4000fffe0ff */
[----:B------:R-:W-:Y:S01]  /*3770*/  UIADD3 UR9, UPT, UPT, UR9, 0x18, URZ ;  /* 0x0000001809097890 */ /* 0x000fe2000fffe0ff */
[----:B-1----:R-:W-:Y:S01]  /*3780*/  @P0 SHF.L.U32 R0, R2, 0x1f, RZ ;  /* 0x0000001f02000819 */ /* 0x002fe200000006ff */
[----:B------:R-:W-:Y:S01]  /*3790*/  UMOV UR31, 0x80004020 ;  /* 0x80004020001f7882 */ /* 0x000fe20000000000 */
[----:B------:R-:W-:Y:S01]  /*37a0*/  UMOV UR33, 0x80004020 ;  /* 0x8000402000217882 */ /* 0x000fe20000000000 */
[----:B------:R-:W-:Y:S01]  /*37b0*/  UMOV UR37, 0x80004020 ;  /* 0x8000402000257882 */ /* 0x000fe20000000000 */
[----:B------:R2:W3:Y:S01]  /*37c0*/  @P0 SYNCS.PHASECHK.TRANS64.TRYWAIT P2, [UR6], R0 ;  /* 0x00000000ff0005a7 */ /* 0x0004e20008041106 */
[----:B------:R-:W-:Y:S01]  /*37d0*/  UIADD3 UR20, UPT, UPT, UR20, 0x1, URZ ;  /* 0x0000000114147890 */ /* 0x000fe2000fffe0ff */
[----:B------:R2:W-:Y:S01]  /*37e0*/  UTCQMMA.2CTA gdesc[UR32], gdesc[UR30], tmem[UR11], tmem[UR28], idesc[UR29], UP3 ;  /* 0x00ff1c1e200075ea */ /* 0x0005e20009a0030b */
[----:B------:R-:W-:Y:S02]  /*37f0*/  UIADD3 UR18, UPT, UPT, UR18, -0x1, URZ ;  /* 0xffffffff12127890 */ /* 0x000fe4000fffe0ff */
[----:B------:R-:W-:Y:S02]  /*3800*/  UISETP.NE.AND UP0, UPT, UR20, UR19, UPT ;  /* 0x000000131400728c */ /* 0x000fe4000bf05270 */
[----:B------:R-:W-:Y:S01]  /*3810*/  UPLOP3.LUT UP3, UPT, UPT, UPT, UPT, 0x80, 0x8 ;  /* 0x000000000008789c */ /* 0x000fe20003f6f070 */
[----:B------:R-:W-:Y:S01]  /*3820*/  UMOV UR35, 0x80004020 ;  /* 0x8000402000237882 */ /* 0x000fe20000000000 */
[----:B------:R-:W-:Y:S01]  /*3830*/  UMOV UR17, UR21 ;  /* 0x0000001500117c82 */ /* 0x000fe20008000000 */
[----:B------:R2:W-:Y:S01]  /*3840*/  UTCQMMA.2CTA gdesc[UR34], gdesc[UR36], tmem[UR11], tmem[UR26], idesc[UR27], UPT ;  /* 0x00ff1a24220075ea */ /* 0x0005e2000ba0030b */
[----:B------:R2:W-:Y:S03]  /*3850*/  UTCBAR.2CTA.MULTICAST [UR9], URZ, UR13 ;  /* 0x000000ff090073e9 */ /* 0x0005e6000820080d */
[----:B------:R-:W-:Y:S05]  /*3860*/  BRA.U UP0, `(.L_x_72) ;  /* 0xfffffffd00787547 */ /* 0x000fea000b83ffff */
.L_x_69:
[----:B------:R-:W-:Y:S01]  /*3870*/  UIADD3 UR10, UPT, UPT, UR10, 0x80, URZ ;  /* 0x000000800a0a7890 */ /* 0x000fe2000fffe0ff */
[----:B------:R-:W-:-:S08]  /*3880*/  UMOV UR20, UR19 ;  /* 0x0000001300147c82 */ /* 0x000fd00008000000 */
[----:B------:R4:W-:Y:S01]  /*3890*/  UTCBAR.2CTA.MULTICAST [UR10], URZ, UR12 ;  /* 0x000000ff0a0073e9 */ /* 0x0009e2000820080c */
[----:B------:R-:W-:Y:S02]  /*38a0*/  NOP ;  /* 0x0000000000007918 */ /* 0x000fe40000000000 */
.L_x_67:
[----:B------:R-:W-:Y:S01]  /*38b0*/  UIADD3 UR22, UPT, UPT, UR22, 0x1, URZ ;  /* 0x0000000116167890 */ /* 0x000fe2000fffe0ff */
[----:B------:R-:W-:-:S03]  /*38c0*/  ISETP.NE.AND P0, PT, R8, 0x2, PT ;  /* 0x000000020800780c */ /* 0x000fc60003f05270 */
[----:B------:R-:W-:Y:S01]  /*38d0*/  UISETP.NE.AND UP0, UPT, UR22, 0x4, UPT ;  /* 0x000000041600788c */ /* 0x000fe2000bf05270 */
[----:B-12---:R-:W-:Y:S02]  /*38e0*/  SEL R0, RZ, 0x1, P0 ;  /* 0x00000001ff007807 */ /* 0x006fe40000000000 */
[----:B------:R-:W-:Y:S01]  /*38f0*/  SEL R8, R8, RZ, P0 ;  /* 0x000000ff08087207 */ /* 0x000fe20000000000 */
[----:B------:R-:W-:Y:S01]  /*3900*/  USEL UR6, URZ, 0x1, UP0 ;  /* 0x00000001ff067887 */ /* 0x000fe20008000000 */
[----:B------:R-:W-:Y:S01]  /*3910*/  LOP3.LUT R3, R3, R0, RZ, 0x3c, !PT ;  /* 0x0000000003037212 */ /* 0x000fe200078e3cff */
[----:B------:R-:W-:-:S04]  /*3920*/  USEL UR22, UR22, URZ, UP0 ;  /* 0x000000ff16167287 */ /* 0x000fc80008000000 */
[----:B------:R-:W-:Y:S01]  /*3930*/  LOP3.LUT R9, R9, UR6, RZ, 0x3c, !PT ;  /* 0x0000000609097c12 */ /* 0x000fe2000f8e3cff */
[----:B------:R-:W-:Y:S07]  /*3940*/  @P1 BRA `(.L_x_73) ;  /* 0xfffffff800b01947 */ /* 0x000fee000383ffff */
[----:B------:R-:W1:Y:S01]  /*3950*/  S2UR UR6, SR_CgaCtaId ;  /* 0x00000000000679c3 */ /* 0x000e620000008800 */
[----:B------:R-:W-:Y:S01]  /*3960*/  ELECT P0, URZ, PT ;  /* 0x0000000000ff782f */ /* 0x000fe20003800000 */
[----:B------:R-:W-:Y:S01]  /*3970*/  HFMA2 R0, -RZ, RZ, 0, 5.9604644775390625e-08 ;  /* 0x00000001ff007431 */ /* 0x000fe200000001ff */
[----:B------:R-:W-:-:S05]  /*3980*/  UMOV UR7, 0x40 ;  /* 0x0000004000077882 */ /* 0x000fca0000000000 */
[----:B------:R-:W-:Y:S01]  /*3990*/  UVIRTCOUNT.DEALLOC.SMPOOL 0x80 ;  /* 0x000000800000784c */ /* 0x000fe20000000000 */
[----:B------:R-:W-:Y:S02]  /*39a0*/  UISETP.NE.AND UP0, UPT, UR5, URZ, UPT ;  /* 0x000000ff0500728c */ /* 0x000fe4000bf05270 */
[----:B-1----:R-:W-:-:S09]  /*39b0*/  ULEA UR6, UR6, UR7, 0x18 ;  /* 0x0000000706067291 */ /* 0x002fd2000f8ec0ff */
[----:B------:R1:W-:Y:S01]  /*39c0*/  @P0 STS.U8 [UR6+0x1c], R0 ;  /* 0x00001c00ff000988 */ /* 0x0003e20008000006 */
[----:B------:R-:W-:Y:S05]  /*39d0*/  BRA.U UP0, `(.L_x_74) ;  /* 0x0000000100a07547 */ /* 0x000fea000b800000 */
[----:B------:R-:W-:Y:S01]  /*39e0*/  UIADD3 UR5, UPT, UPT, UR8, 0xa0, URZ ;  /* 0x000000a008057890 */ /* 0x000fe2000fffe0ff */
[----:B------:R-:W-:-:S03]  /*39f0*/  SHF.L.U32 R3, R9, 0x1f, RZ ;  /* 0x0000001f09037819 */ /* 0x000fc600000006ff */
[----:B------:R-:W-:-:S09]  /*3a00*/  ULEA UR7, UR22, UR5, 0x3 ;  /* 0x0000000516077291 */ /* 0x000fd2000f8e18ff */
[----:B------:R-:W2:Y:S02]  /*3a10*/  SYNCS.PHASECHK.TRANS64.TRYWAIT P0, [UR7], R3 ;  /* 0x00000003ff0075a7 */ /* 0x000ea40008001107 */
[----:B--2---:R-:W-:Y:S05]  /*3a20*/  @!P0 BRA `(.L_x_75) ;  /* 0x0000005000f48947 */ /* 0x004fea0003800000 */
.L_x_144:
[----:B------:R-:W-:-:S04]  /*3a30*/  UIADD3 UR9, UPT, UPT, UR22, 0x1, URZ ;  /* 0x0000000116097890 */ /* 0x000fc8000fffe0ff */
[----:B------:R-:W-:-:S04]  /*3a40*/  UISETP.NE.AND UP1, UPT, UR9, 0x4, UPT ;  /* 0x000000040900788c */ /* 0x000fc8000bf25270 */
[----:B----4-:R-:W-:Y:S02]  /*3a50*/  USEL UR10, URZ, 0x1, UP1 ;  /* 0x00000001ff0a7887 */ /* 0x010fe40008800000 */
[----:B------:R-:W-:-:S04]  /*3a60*/  USEL UR9, UR9, URZ, UP1 ;  /* 0x000000ff09097287 */ /* 0x000fc80008800000 */
[----:B------:R-:W-:Y:S01]  /*3a70*/  ULEA UR7, UR9, UR5, 0x3 ;  /* 0x0000000509077291 */ /* 0x000fe2000f8e18ff */
[----:B------:R-:W-:-:S04]  /*3a80*/  LOP3.LUT R2, R9, UR10, RZ, 0x3c, !PT ;  /* 0x0000000a09027c12 */ /* 0x000fc8000f8e3cff */
[----:B-1----:R-:W-:-:S04]  /*3a90*/  SHF.L.U32 R3, R2, 0x1f, RZ ;  /* 0x0000001f02037819 */ /* 0x002fc800000006ff */
[----:B------:R-:W1:Y:S02]  /*3aa0*/  SYNCS.PHASECHK.TRANS64.TRYWAIT P0, [UR7], R3 ;  /* 0x00000003ff0075a7 */ /* 0x000e640008001107 */
[----:B-1----:R-:W-:Y:S05]  /*3ab0*/  @!P0 BRA `(.L_x_76) ;  /* 0x0000005000e88947 */ /* 0x002fea0003800000 */
.L_x_146:
        /* <DEDUP_REMOVED lines=9> */
.L_x_148:
[----:B------:R-:W-:-:S04]  /*3b50*/  UIADD3 UR9, UPT, UPT, UR9, 0x1, URZ ;  /* 0x0000000109097890 */ /* 0x000fc8000fffe0ff */
[----:B------:R-:W-:-:S04]  /*3b60*/  UISETP.NE.AND UP1, UPT, UR9, 0x4, UPT ;  /* 0x000000040900788c */ /* 0x000fc8000bf25270 */
[----:B------:R-:W-:Y:S02]  /*3b70*/  USEL UR7, URZ, 0x1, UP1 ;  /* 0x00000001ff077887 */ /* 0x000fe40008800000 */
[----:B------:R-:W-:-:S04]  /*3b80*/  USEL UR9, UR9, URZ, UP1 ;  /* 0x000000ff09097287 */ /* 0x000fc80008800000 */
[----:B------:R-:W-:Y:S01]  /*3b90*/  ULEA UR9, UR9, UR5, 0x3 ;  /* 0x0000000509097291 */ /* 0x000fe2000f8e18ff */
[----:B-1----:R-:W-:-:S04]  /*3ba0*/  LOP3.LUT R3, R2, UR7, RZ, 0x3c, !PT ;  /* 0x0000000702037c12 */ /* 0x002fc8000f8e3cff */
[----:B------:R-:W-:Y:S01]  /*3bb0*/  SHF.L.U32 R3, R3, 0x1f, RZ ;  /* 0x0000001f03037819 */ /* 0x000fe200000006ff */
[----:B------:R-:W-:-:S04]  /*3bc0*/  IMAD.U32 R0, RZ, RZ, UR9 ;  /* 0x00000009ff007e24 */ /* 0x000fc8000f8e00ff */
[----:B------:R1:W2:Y:S03]  /*3bd0*/  SYNCS.PHASECHK.TRANS64.TRYWAIT P0, [R0+URZ], R3 ;  /* 0x00000003000075a7 */ /* 0x0002a600080011ff */
[----:B--2---:R-:W-:Y:S05]  /*3be0*/  @!P0 NANOSLEEP.SYNCS 0x989680 ;  /* 0x009896800000895d */ /* 0x004fea0003900000 */
[----:B------:R-:W2:Y:S02]  /*3bf0*/  @!P0 SYNCS.PHASECHK.TRANS64 P0, [R0+URZ], R3 ;  /* 0x00000003000085a7 */ /* 0x000ea400080010ff */
[----:B--2---:R-:W-:Y:S05]  /*3c00*/  @P0 BRA `(.L_x_78) ;  /* 0x0000000000200947 */ /* 0x004fea0003800000 */
.L_x_79:
[----:B--2---:R2:W4:Y:S02]  /*3c10*/  SYNCS.PHASECHK.TRANS64.TRYWAIT P0, [R0+URZ], R3 ;  /* 0x00000003000075a7 */ /* 0x00452400080011ff */
[----:B----4-:R-:W-:Y:S05]  /*3c20*/  @!P0 NANOSLEEP.SYNCS 0x989680 ;  /* 0x009896800000895d */ /* 0x010fea0003900000 */
[----:B------:R-:W4:Y:S02]  /*3c30*/  @!P0 SYNCS.PHASECHK.TRANS64 P0, [R0+URZ], R3 ;  /* 0x00000003000085a7 */ /* 0x000f2400080010ff */
[----:B----4-:R-:W-:Y:S05]  /*3c40*/  @!P0 BRA `(.L_x_79) ;  /* 0xfffffffc00f08947 */ /* 0x010fea000383ffff */
[----:B------:R-:W-:Y:S05]  /*3c50*/  BRA `(.L_x_78) ;  /* 0x00000000000c7947 */ /* 0x000fea0003800000 */
.L_x_74:
[----:B------:R-:W-:-:S04]  /*3c60*/  UIADD3 UR5, UPT, UPT, UR8, 0xe0, URZ ;  /* 0x000000e008057890 */ /* 0x000fc8000fffe0ff */
[----:B------:R-:W-:-:S09]  /*3c70*/  UPRMT UR5, UR4, 0x654, UR5 ;  /* 0x0000065404057896 */ /* 0x000fd20008000005 */
[----:B------:R-:W-:Y:S03]  /*3c80*/  SYNCS.ARRIVE.TRANS64.RED.A1T0 RZ, [UR5], RZ ;  /* 0x000000ffffff79a7 */ /* 0x000fe60008100405 */
.L_x_78:
[----:B-12---:R-:W-:Y:S01]  /*3c90*/  SHF.L.U32 R3, RZ, 0x1f, RZ ;  /* 0x0000001fff037819 */ /* 0x006fe200000006ff */
[----:B------:R-:W-:Y:S01]  /*3ca0*/  UIADD3 UR5, UPT, UPT, UR8, 0xe0, URZ ;  /* 0x000000e008057890 */ /* 0x000fe2000fffe0ff */
[----:B------:R-:W-:Y:S02]  /*3cb0*/  PLOP3.LUT P0, PT, PT, PT, UP0, 0x80, 0x8 ;  /* 0x000000000008781c */ /* 0x000fe40003f0f008 */
[----:B------:R-:W1:Y:S02]  /*3cc0*/  SYNCS.PHASECHK.TRANS64.TRYWAIT P1, [UR8+0xe0], R3 ;  /* 0x0000e003ff0075a7 */ /* 0x000e640008021108 */
[----:B-1----:R-:W-:Y:S09]  /*3cd0*/  @!P1 BRA `(.L_x_80) ;  /* 0x0000005000909947 */ /* 0x002ff20003800000 */
.L_x_150:
[----:B------:R-:W-:Y:S01]  /*3ce0*/  @!UP0 UPRMT UR5, UR4, 0x654, UR5 ;  /* 0x0000065404058896 */ /* 0x000fe20008000005 */
[----:B------:R-:W-:Y:S02]  /*3cf0*/  UMOV UR8, 0xffff ;  /* 0x0000ffff00087882 */ /* 0x000fe40000000000 */
[----:B------:R-:W-:-:S06]  /*3d00*/  UMOV UR4, 0x1 ;  /* 0x0000000100047882 */ /* 0x000fcc0000000000 */
[----:B------:R-:W-:Y:S01]  /*3d10*/  @!P0 SYNCS.ARRIVE.TRANS64.RED.A1T0 RZ, [UR5], RZ ;  /* 0x000000ffffff89a7 */ /* 0x000fe20008100405 */
[----:B------:R-:W-:Y:S01]  /*3d20*/  NOP ;  /* 0x0000000000007918 */ /* 0x000fe20000000000 */
[----:B-1----:R-:W1:Y:S01]  /*3d30*/  LDS R0, [UR6+0x14] ;  /* 0x00001406ff007984 */ /* 0x002e620008000800 */
[----:B------:R-:W-:-:S04]  /*3d40*/  ULOP3.LUT UR5, UR24, 0xffff, URZ, 0xc0, !UPT ;  /* 0x0000ffff18057892 */ /* 0x000fc8000f8ec0ff */
[----:B------:R-:W-:-:S04]  /*3d50*/  USHF.R.U32.HI UR5, URZ, 0x5, UR5 ;  /* 0x00000005ff057899 */ /* 0x000fc80008011605 */
[----:B------:R-:W-:Y:S02]  /*3d60*/  USHF.L.U32 UR8, UR8, UR5, URZ ;  /* 0x0000000508087299 */ /* 0x000fe400080006ff */
[----:B------:R-:W-:-:S04]  /*3d70*/  USHF.L.U32 UR4, UR4, UR5, URZ ;  /* 0x0000000504047299 */ /* 0x000fc800080006ff */
[----:B-1----:R-:W-:-:S04]  /*3d80*/  LOP3.LUT R0, R0, UR8, RZ, 0xc0, !PT ;  /* 0x0000000800007c12 */ /* 0x002fc8000f8ec0ff */
[----:B------:R-:W-:-:S13]  /*3d90*/  ISETP.NE.AND P0, PT, R0, UR8, PT ;  /* 0x0000000800007c0c */ /* 0x000fda000bf05270 */
[----:B------:R-:W-:Y:S05]  /*3da0*/  @P0 BRA `(.L_x_81) ;  /* 0x0000000000580947 */ /* 0x000fea0003800000 */
[----:B------:R-:W1:Y:S02]  /*3db0*/  LDS R0, [UR6+0x18] ;  /* 0x00001806ff007984 */ /* 0x000e640008000800 */
[----:B-1----:R-:W-:-:S04]  /*3dc0*/  LOP3.LUT R0, R0, UR4, RZ, 0xc0, !PT ;  /* 0x0000000400007c12 */ /* 0x002fc8000f8ec0ff */
[----:B------:R-:W-:-:S13]  /*3dd0*/  ISETP.NE.AND P0, PT, R0, UR4, PT ;  /* 0x0000000400007c0c */ /* 0x000fda000bf05270 */
[----:B------:R-:W-:Y:S05]  /*3de0*/  @P0 BRA `(.L_x_82) ;  /* 0x00000000003c0947 */ /* 0x000fea0003800000 */
[----:B------:R-:W1:Y:S01]  /*3df0*/  S2R R2, SR_LANEID ;  /* 0x0000000000027919 */ /* 0x000e620000000000 */
[----:B------:R-:W-:Y:S01]  /*3e00*/  ULOP3.LUT UR8, URZ, UR8, URZ, 0x33, !UPT ;  /* 0x00000008ff087292 */ /* 0x000fe2000f8e33ff */
[----:B------:R-:W-:Y:S01]  /*3e10*/  LOP3.LUT R4, RZ, UR4, RZ, 0x33, !PT ;  /* 0x00000004ff047c12 */ /* 0x000fe2000f8e33ff */
[----:B------:R-:W-:Y:S02]  /*3e20*/  VOTEU.ANY UR7, UPT, PT ;  /* 0x0000000000077886 */ /* 0x000fe400038e0100 */
[----:B------:R-:W-:Y:S01]  /*3e30*/  UFLO.U32 UR7, UR7 ;  /* 0x00000007000772bd */ /* 0x000fe200080e0000 */
[----:B------:R-:W2:Y:S01]  /*3e40*/  REDUX UR4, R4 ;  /* 0x00000000040473c4 */ /* 0x000ea20000000000 */
[----:B------:R-:W-:-:S06]  /*3e50*/  IMAD.U32 R0, RZ, RZ, UR8 ;  /* 0x00000008ff007e24 */ /* 0x000fcc000f8e00ff */
[----:B------:R1:W-:Y:S01]  /*3e60*/  UTCATOMSWS.AND URZ, UR8 ;  /* 0x0000000800ff79e3 */ /* 0x0003e20008000000 */
[----:B------:R-:W3:Y:S01]  /*3e70*/  REDUX UR5, R0 ;  /* 0x00000000000573c4 */ /* 0x000ee20000000000 */
[----:B-1----:R-:W-:Y:S01]  /*3e80*/  ISETP.EQ.U32.AND P0, PT, R2, UR7, PT ;  /* 0x0000000702007c0c */ /* 0x002fe2000bf02070 */
[----:B--2---:R-:W-:Y:S01]  /*3e90*/  IMAD.U32 R2, RZ, RZ, UR4 ;  /* 0x00000004ff027e24 */ /* 0x004fe2000f8e00ff */
[----:B---3--:R-:W-:-:S11]  /*3ea0*/  MOV R3, UR5 ;  /* 0x0000000500037c02 */ /* 0x008fd60008000f00 */
[----:B------:R1:W-:Y:S04]  /*3eb0*/  @P0 ATOMS.AND RZ, [UR6+0x14], R3 ;  /* 0x00001403ffff098c */ /* 0x0003e8000a800006 */
[----:B------:R1:W-:Y:S01]  /*3ec0*/  @P0 ATOMS.AND RZ, [UR6+0x18], R2 ;  /* 0x00001802ffff098c */ /* 0x0003e2000a800006 */
[----:B------:R-:W-:Y:S05]  /*3ed0*/  BRA `(.L_x_83) ;  /* 0x0000000000147947 */ /* 0x000fea0003800000 */
.L_x_82:
[----:B------:R-:W-:Y:S02]  /*3ee0*/  MOV R2, 0x3f00 ;  /* 0x00003f0000027802 */ /* 0x000fe40000000f00 */
[----:B---345:R-:W-:Y:S05]  /*3ef0*/  CALL.REL.NOINC `($__internal_0_$__cuda_sm10x_tcgen05_guardrail_trap_col_being_dealloced_not_returned_by_alloc) ;  /* 0x0000005000e47944 */ /* 0x038fea0003c00000 */
[----:B------:R-:W-:Y:S05]  /*3f00*/  BRA `(.L_x_83) ;  /* 0x0000000000087947 */ /* 0x000fea0003800000 */
.L_x_81:
[----:B------:R-:W-:Y:S02]  /*3f10*/  MOV R2, 0x3f30 ;  /* 0x00003f3000027802 */ /* 0x000fe40000000f00 */
[----:B---345:R-:W-:Y:S05]  /*3f20*/  CALL.REL.NOINC `($__internal_2_$__cuda_sm10x_tcgen05_guardrail_trap_unallocated_columns_being_dealloced) ;  /* 0x0000005000f07944 */ /* 0x038fea0003c00000 */
.L_x_83:
[----:B------:R-:W-:Y:S01]  /*3f30*/  NOP ;  /* 0x0000000000007918 */ /* 0x000fe20000000000 */
[----:B----4-:R-:W-:Y:S05]  /*3f40*/  EXIT ;  /* 0x000000000000794d */ /* 0x010fea0003800000 */
.L_x_54:
[----:B------:R-:W-:-:S09]  /*3f50*/  UISETP.NE.OR UP5, UPT, UR10, 0x3, !UP5 ;  /* 0x000000030a00788c */ /* 0x000fd2000efa5670 */
[----:B------:R-:W-:Y:S05]  /*3f60*/  BRA.U UP5, `(.L_x_84) ;  /* 0x0000000d05407547 */ /* 0x000fea000b800000 */
[----:B------:R-:W1:Y:S01]  /*3f70*/  LDC R0, c[0x0][0xb30] ;  /* 0x0002cc00ff007b82 */ /* 0x000e620000000800 */
[----:B------:R-:W2:Y:S01]  /*3f80*/  LDCU.64 UR8, c[0x0][0x888] ;  /* 0x00011100ff0877ac */ /* 0x000ea20008000a00 */
[----:B------:R-:W-:Y:S02]  /*3f90*/  HFMA2 R29, -RZ, RZ, 0, 0 ;  /* 0x00000000ff1d7431 */ /* 0x000fe400000001ff */
[----:B------:R-:W-:Y:S01]  /*3fa0*/  IMAD.MOV.U32 R31, RZ, RZ, 0x1 ;  /* 0x00000001ff1f7424 */ /* 0x000fe200078e00ff */
[----:B------:R-:W-:Y:S01]  /*3fb0*/  MOV R23, 0x2000 ;  /* 0x0000200000177802 */ /* 0x000fe20000000f00 */
[----:B------:R-:W3:Y:S01]  /*3fc0*/  LDCU.64 UR4, c[0x0][0x890] ;  /* 0x00011200ff0477ac */ /* 0x000ee20008000a00 */
[----:B------:R-:W-:Y:S01]  /*3fd0*/  IMAD.MOV.U32 R30, RZ, RZ, RZ ;  /* 0x000000ffff1e7224 */ /* 0x000fe200078e00ff */
[----:B------:R-:W4:Y:S01]  /*3fe0*/  LDC R19, c[0x0][0x370] ;  /* 0x0000dc00ff137b82 */ /* 0x000f220000000800 */
[----:B------:R-:W-:Y:S01]  /*3ff0*/  UMOV UR6, 0x400 ;  /* 0x0000040000067882 */ /* 0x000fe20000000000 */
[----:B------:R-:W-:-:S02]  /*4000*/  UPLOP3.LUT UP1, UPT, UPT, UPT, UPT, 0x40, 0x4 ;  /* 0x000000000004789c */ /* 0x000fc40003f2e870 */
[----:B------:R-:W-:-:S04]  /*4010*/  ULEA UR6, UR37, UR6, 0x18 ;  /* 0x0000000625067291 */ /* 0x000fc8000f8ec0ff */
[----:B------:R-:W4:Y:S01]  /*4020*/  LDC R2, c[0x0][0xb0c] ;  /* 0x0002c300ff027b82 */ /* 0x000f220000000800 */
[----:B------:R-:W-:Y:S02]  /*4030*/  UIADD3 UR13, UPT, UPT, UR6, 0x38, URZ ;  /* 0x00000038060d7890 */ /* 0x000fe4000fffe0ff */
[----:B--2---:R-:W-:Y:S02]  /*4040*/  UISETP.NE.U32.AND UP2, UPT, UR8, URZ, UPT ;  /* 0x000000ff0800728c */ /* 0x004fe4000bf45070 */
[----:B------:R-:W-:Y:S02]  /*4050*/  UIADD3 UR17, UPT, UPT, UR6, 0x30, URZ ;  /* 0x0000003006117890 */ /* 0x000fe4000fffe0ff */
[----:B---3--:R-:W-:Y:S01]  /*4060*/  UISETP.NE.U32.AND UP3, UPT, UR4, URZ, UPT ;  /* 0x000000ff0400728c */ /* 0x008fe2000bf65070 */
[----:B------:R-:W2:Y:S01]  /*4070*/  LDC R18, c[0x0][0xb20] ;  /* 0x0002c800ff127b82 */ /* 0x000ea20000000800 */
[----:B-1----:R-:W-:Y:S01]  /*4080*/  ISETP.NE.AND P1, PT, R0, 0x1, PT ;  /* 0x000000010000780c */ /* 0x002fe20003f25270 */
[----:B------:R-:W-:-:S02]  /*4090*/  UISETP.NE.AND.EX UP2, UPT, UR9, URZ, UPT, UP2 ;  /* 0x000000ff0900728c */ /* 0x000fc4000bf45320 */
[----:B------:R-:W-:Y:S02]  /*40a0*/  UPRMT UR13, UR37, 0x654, UR13 ;  /* 0x00000654250d7896 */ /* 0x000fe4000800000d */
[----:B------:R-:W-:Y:S02]  /*40b0*/  UISETP.NE.AND.EX UP3, UPT, UR5, URZ, UPT, UP3 ;  /* 0x000000ff0500728c */ /* 0x000fe4000bf65330 */
[----:B------:R-:W1:Y:S08]  /*40c0*/  LDC.64 R32, c[0x0][0x348] ;  /* 0x0000d200ff207b82 */ /* 0x000e700000000a00 */
[----:B------:R-:W3:Y:S08]  /*40d0*/  LDC.64 R16, c[0x0][0xb10] ;  /* 0x0002c400ff107b82 */ /* 0x000ef00000000a00 */
[----:B------:R-:W1:Y:S08]  /*40e0*/  LDC.64 R6, c[0x0][0xb18] ;  /* 0x0002c600ff067b82 */ /* 0x000e700000000a00 */
[----:B------:R-:W1:Y:S08]  /*40f0*/  LDC.64 R4, c[0x0][0xb28] ;  /* 0x0002ca00ff047b82 */ /* 0x000e700000000a00 */
[----:B--2-4-:R-:W1:Y:S02]  /*4100*/  LDC R22, c[0x0][0x374] ;  /* 0x0000dd00ff167b82 */ /* 0x014e640000000800 */
.L_x_93:
[C---:B------:R-:W-:Y:S02]  /*4110*/  LEA R0, R30.reuse, UR6, 0x3 ;  /* 0x000000061e007c11 */ /* 0x040fe4000f8e18ff */
[----:B------:R-:W-:Y:S02]  /*4120*/  SHF.L.U32 R3, R29, 0x1f, RZ ;  /* 0x0000001f1d037819 */ /* 0x000fe400000006ff */
[----:B------:R-:W-:Y:S02]  /*4130*/  LEA R24, R30, UR6, 0x4 ;  /* 0x000000061e187c11 */ /* 0x000fe4000f8e20ff */
[----:B--2---:R-:W2:Y:S02]  /*4140*/  SYNCS.PHASECHK.TRANS64.TRYWAIT P0, [R0+URZ+0x60], R3 ;  /* 0x00006003000075a7 */ /* 0x004ea400080011ff */
[----:B--2---:R-:W-:Y:S05]  /*4150*/  @!P0 BRA `(.L_x_85) ;  /* 0x0000004c00888947 */ /* 0x004fea0003800000 */
.L_x_151:
[----:B------:R-:W-:Y:S01]  /*4160*/  ISETP.GE.AND P0, PT, R72, 0x1, PT ;  /* 0x000000014800780c */ /* 0x000fe20003f06270 */
[----:B------:R-:W4:Y:S01]  /*4170*/  LDS.128 R24, [R24+0xf0] ;  /* 0x0000f00018187984 */ /* 0x000f220000000c00 */
[----:B--2---:R-:W-:Y:S01]  /*4180*/  VIADD R0, R0, 0x70 ;  /* 0x0000007000007836 */ /* 0x004fe20000000000 */
[----:B------:R-:W-:Y:S01]  /*4190*/  @!PT LDS RZ, [RZ] ;  /* 0x00000000fffff984 */ /* 0x000fe20000000800 */
[----:B------:R-:W-:Y:S01]  /*41a0*/  @!PT LDS RZ, [RZ] ;  /* 0x00000000fffff984 */ /* 0x000fe20000000800 */
[----:B------:R-:W-:Y:S01]  /*41b0*/  @!PT LDS RZ, [RZ] ;  /* 0x00000000fffff984 */ /* 0x000fe20000000800 */
[----:B------:R-:W-:Y:S01]  /*41c0*/  @!PT LDS RZ, [RZ] ;  /* 0x00000000fffff984 */ /* 0x000fe20000000800 */
[----:B------:R2:W-:Y:S06]  /*41d0*/  MEMBAR.ALL.CTA ;  /* 0x0000000000007992 */ /* 0x0005ec0000008000 */
[----:B--2---:R-:W2:Y:S01]  /*41e0*/  FENCE.VIEW.ASYNC.S ;  /* 0x00000000000073c6 */ /* 0x004ea20000000000 */
[----:B------:R-:W-:Y:S04]  /*41f0*/  PRMT R0, RZ, 0x654, R0 ;  /* 0x00000654ff007816 */ /* 0x000fe80000000000 */
[----:B--2---:R2:W-:Y:S01]  /*4200*/  SYNCS.ARRIVE.TRANS64.RED.A1T0 RZ, [R0+URZ], RZ ;  /* 0x000000ff00ff79a7 */ /* 0x0045e200081004ff */
[----:B----4-:R-:W-:Y:S11]  /*4210*/  LOP3.LUT P3, RZ, R26, 0x1, RZ, 0xc0, !PT ;  /* 0x000000011aff7812 */ /* 0x010ff6000786c0ff */
[----:B------:R-:W-:Y:S02]  /*4220*/  @!UPT UIADD3 URZ, UPT, UPT, URZ, URZ, URZ ;  /* 0x000000fffffff290 */ /* 0x000fe4000fffe0ff */
[----:B------:R-:W-:Y:S02]  /*4230*/  @P3 MOV R13, R24 ;  /* 0x00000018000d3202 */ /* 0x000fe40000000f00 */
[----:B------:R-:W-:Y:S01]  /*4240*/  @P3 LOP3.LUT R8, R25, 0xffff, RZ, 0xc0, !PT ;  /* 0x0000ffff19083812 */ /* 0x000fe200078ec0ff */
[----:B--2---:R-:W-:Y:S06]  /*4250*/  @!P0 BRA `(.L_x_86) ;  /* 0x0000000000a48947 */ /* 0x004fec0003800000 */
[----:B-1----:R-:W-:Y:S01]  /*4260*/  IMAD.HI.U32 R35, R22, R7, RZ ;  /* 0x0000000716237227 */ /* 0x002fe200078e00ff */
[----:B------:R-:W-:Y:S02]  /*4270*/  ISETP.NE.AND P0, PT, R6, 0x1, PT ;  /* 0x000000010600780c */ /* 0x000fe40003f05270 */
[----:B------:R-:W-:Y:S01]  /*4280*/  ISETP.NE.AND P2, PT, R72, 0x1, PT ;  /* 0x000000014800780c */ /* 0x000fe20003f45270 */
[----:B---3--:R-:W-:Y:S01]  /*4290*/  IMAD.HI.U32 R34, R19, R16, RZ ;  /* 0x0000001013227227 */ /* 0x008fe200078e00ff */
[----:B------:R-:W-:Y:S02]  /*42a0*/  SHF.R.U32.HI R35, RZ, R18, R35 ;  /* 0x00000012ff237219 */ /* 0x000fe40000011623 */
[----:B------:R-:W-:Y:S01]  /*42b0*/  ISETP.NE.AND P4, PT, R2, 0x1, PT ;  /* 0x000000010200780c */ /* 0x000fe20003f85270 */
[----:B------:R-:W-:Y:S01]  /*42c0*/  IMAD.HI.U32 R36, R13, R16, RZ ;  /* 0x000000100d247227 */ /* 0x000fe200078e00ff */
[----:B------:R-:W-:Y:S02]  /*42d0*/  SHF.R.U32.HI R34, RZ, R17, R34 ;  /* 0x00000011ff227219 */ /* 0x000fe40000011622 */
[----:B------:R-:W-:Y:S01]  /*42e0*/  SEL R3, R22, R35, !P0 ;  /* 0x0000002316037207 */ /* 0x000fe20004000000 */
[C---:B------:R-:W-:Y:S01]  /*42f0*/  IMAD.HI.U32 R35, R8.reuse, R7, RZ ;  /* 0x0000000708237227 */ /* 0x040fe200078e00ff */
[----:B------:R-:W-:Y:S02]  /*4300*/  SEL R11, R19, R34, !P4 ;  /* 0x00000022130b7207 */ /* 0x000fe40006000000 */
[----:B------:R-:W-:Y:S01]  /*4310*/  SHF.R.U32.HI R36, RZ, R17, R36 ;  /* 0x00000011ff247219 */ /* 0x000fe20000011624 */
[----:B------:R-:W-:Y:S01]  /*4320*/  IMAD.HI.U32 R38, R3, R4, RZ ;  /* 0x0000000403267227 */ /* 0x000fe200078e00ff */
[----:B------:R-:W-:Y:S03]  /*4330*/  SHF.R.U32.HI R35, RZ, R18, R35 ;  /* 0x00000012ff237219 */ /* 0x000fe60000011623 */
[----:B------:R-:W-:Y:S01]  /*4340*/  IMAD.HI.U32 R34, R11, R4, RZ ;  /* 0x000000040b227227 */ /* 0x000fe200078e00ff */
[----:B------:R-:W-:Y:S02]  /*4350*/  @P2 SHF.R.U32.HI R3, RZ, R5, R38 ;  /* 0x00000005ff032219 */ /* 0x000fe40000011626 */
[----:B------:R-:W-:Y:S02]  /*4360*/  SEL R9, R8, R35, !P0 ;  /* 0x0000002308097207 */ /* 0x000fe40004000000 */
[----:B------:R-:W-:Y:S01]  /*4370*/  @P2 SHF.R.U32.HI R11, RZ, R5, R34 ;  /* 0x00000005ff0b2219 */ /* 0x000fe20000011622 */
[C---:B------:R-:W-:Y:S01]  /*4380*/  IMAD R10, R72.reuse, R3, RZ ;  /* 0x00000003480a7224 */ /* 0x040fe200078e02ff */
[----:B------:R-:W-:Y:S01]  /*4390*/  SEL R3, R13, R36, !P4 ;  /* 0x000000240d037207 */ /* 0x000fe20006000000 */
[C---:B------:R-:W-:Y:S03]  /*43a0*/  IMAD.HI.U32 R14, R9.reuse, R4, RZ ;  /* 0x00000004090e7227 */ /* 0x040fe600078e00ff */
[----:B------:R-:W-:Y:S01]  /*43b0*/  ISETP.GE.AND P0, PT, R9, R10, PT ;  /* 0x0000000a0900720c */ /* 0x000fe20003f06270 */
[C---:B------:R-:W-:Y:S01]  /*43c0*/  IMAD R12, R72.reuse, R11, RZ ;  /* 0x0000000b480c7224 */ /* 0x040fe200078e02ff */
[-C--:B------:R-:W-:Y:S04]  /*43d0*/  SHF.R.U32.HI R14, RZ, R5.reuse, R14 ;  /* 0x00000005ff0e7219 */ /* 0x080fe8000001160e */
[----:B------:R-:W-:Y:S02]  /*43e0*/  ISETP.GE.OR P0, PT, R3, R12, P0 ;  /* 0x0000000c0300720c */ /* 0x000fe40000706670 */
[----:B------:R-:W-:Y:S05]  /*43f0*/  SEL R15, R9, R14, !P2 ;  /* 0x0000000e090f7207 */ /* 0x000fea0005000000 */
[----:B------:R-:W-:Y:S04]  /*4400*/  IMAD.MOV R14, RZ, RZ, -R15 ;  /* 0x000000ffff0e7224 */ /* 0x000fe800078e0a0f */
[----:B------:R-:W-:Y:S02]  /*4410*/  IMAD R14, R72, R14, R9 ;  /* 0x0000000e480e7224 */ /* 0x000fe400078e0209 */
[C---:B------:R-:W-:Y:S05]  /*4420*/  @!P0 IMAD.HI.U32 R10, R3.reuse, R4, RZ ;  /* 0x00000004030a8227 */ /* 0x040fea00078e00ff */
[----:B------:R-:W-:Y:S04]  /*4430*/  @!P0 SHF.R.U32.HI R10, RZ, R5, R10 ;  /* 0x00000005ff0a8219 */ /* 0x000fe8000001160a */
[----:B------:R-:W-:Y:S01]  /*4440*/  @!P0 SEL R0, R3, R10, !P2 ;  /* 0x0000000a03008207 */ /* 0x000fe20005000000 */
[----:B------:R-:W-:Y:S03]  /*4450*/  IMAD.MOV R10, RZ, RZ, -R3 ;  /* 0x000000ffff0a7224 */ /* 0x000fe600078e0a03 */
[----:B------:R-:W-:Y:S01]  /*4460*/  @!P0 IADD3 R15, PT, PT, R15, -R0, RZ ;  /* 0x800000000f0f8210 */ /* 0x000fe20007ffe0ff */
[----:B------:R-:W-:Y:S01]  /*4470*/  @!P0 IMAD R0, R11, R14, R0 ;  /* 0x0000000e0b008224 */ /* 0x000fe200078e0200 */
[----:B------:R-:W-:Y:S01]  /*4480*/  IADD3 R11, PT, PT, -R9, RZ, RZ ;  /* 0x000000ff090b7210 */ /* 0x000fe20007ffe1ff */
[----:B------:R-:W-:Y:S02]  /*4490*/  IMAD R13, R2, R10, R13 ;  /* 0x0000000a020d7224 */ /* 0x000fe400078e020d */
[----:B------:R-:W-:Y:S02]  /*44a0*/  @!P0 IMAD R9, R15, R72, R3 ;  /* 0x000000480f098224 */ /* 0x000fe400078e0203 */
[----:B------:R-:W-:Y:S02]  /*44b0*/  @!P0 IMAD.MOV.U32 R3, RZ, RZ, R0 ;  /* 0x000000ffff038224 */ /* 0x000fe400078e0000 */
[----:B------:R-:W-:Y:S02]  /*44c0*/  IMAD R8, R6, R11, R8 ;  /* 0x0000000b06087224 */ /* 0x000fe400078e0208 */
[----:B------:R-:W-:Y:S02]  /*44d0*/  IMAD R13, R3, R2, R13 ;  /* 0x00000002030d7224 */ /* 0x000fe400078e020d */
[----:B------:R-:W-:Y:S02]  /*44e0*/  IMAD R8, R9, R6, R8 ;  /* 0x0000000609087224 */ /* 0x000fe400078e0208 */
.L_x_86:
[----:B------:R-:W-:Y:S05]  /*44f0*/  BRA.U UP1, `(.L_x_87) ;  /* 0x0000000101107547 */ /* 0x000fea000b800000 */
[----:B------:R-:W-:Y:S04]  /*4500*/  MOV R0, UR7 ;  /* 0x0000000700007c02 */ /* 0x000fe80008000f00 */
[----:B------:R-:W-:Y:S04]  /*4510*/  SHF.L.U32 R3, R0, 0x1f, RZ ;  /* 0x0000001f00037819 */ /* 0x000fe800000006ff */
[----:B------:R-:W2:Y:S02]  /*4520*/  SYNCS.PHASECHK.TRANS64.TRYWAIT P0, [UR6+0x58], R3 ;  /* 0x00005803ff0075a7 */ /* 0x000ea40008001106 */
[----:B--2---:R-:W-:Y:S05]  /*4530*/  @!P0 BRA `(.L_x_88) ;  /* 0x0000004800a48947 */ /* 0x004fea0003800000 */
.L_x_87:
[----:B------:R-:W-:Y:S02]  /*4540*/  R2UR UR19, R21 ;  /* 0x00000000151372ca */ /* 0x000fe400000e0000 */
[----:B------:R-:W-:Y:S02]  /*4550*/  R2UR UR18, R20 ;  /* 0x00000000141272ca */ /* 0x000fe400000e0000 */
[----:B------:R-:W-:Y:S02]  /*4560*/  ISETP.NE.U32.AND P2, PT, RZ, UR4, PT ;  /* 0x00000004ff007c0c */ /* 0x000fe4000bf45070 */
[----:B------:R-:W-:Y:S02]  /*4570*/  SHF.L.U32 R12, R31, 0x1f, RZ ;  /* 0x0000001f1f0c7819 */ /* 0x000fe400000006ff */
[----:B------:R-:W-:Y:S05]  /*4580*/  ISETP.NE.AND.EX P2, PT, RZ, UR5, PT, P2 ;  /* 0x00000005ff007c0c */ /* 0x000fea000bf45320 */
[----:B------:R-:W-:Y:S02]  /*4590*/  USHF.L.U32 UR19, UR19, 0x7, URZ ;  /* 0x0000000713137899 */ /* 0x000fe400080006ff */
[----:B------:R-:W-:Y:S01]  /*45a0*/  USHF.L.U32 UR18, UR18, 0x7, URZ ;  /* 0x0000000712127899 */ /* 0x000fe200080006ff */
[----:B------:R-:W-:Y:S11]  /*45b0*/  BRA.U !UP3, `(.L_x_89) ;  /* 0x000000010b347547 */ /* 0x000ff6000b800000 */
[----:B------:R-:W-:Y:S01]  /*45c0*/  UPLOP3.LUT UP0, UPT, UPT, UPT, UP2, 0x80, 0x8 ;  /* 0x000000000008789c */ /* 0x000fe20003f0f020 */
[----:B--2---:R-:W-:Y:S02]  /*45d0*/  HFMA2 R0, -RZ, RZ, 0, 5.9604644775390625e-08 ;  /* 0x00000001ff007431 */ /* 0x004fe400000001ff */
[----:B------:R-:W-:Y:S03]  /*45e0*/  IMAD.MOV.U32 R171, RZ, RZ, 0x1 ;  /* 0x00000001ffab7424 */ /* 0x000fe600078e00ff */
[----:B------:R-:W-:Y:S05]  /*45f0*/  PLOP3.LUT P0, PT, PT, PT, UP0, 0x80, 0x8 ;  /* 0x000000000008781c */ /* 0x000fea0003f0f008 */
[----:B------:R-:W2:Y:S01]  /*4600*/  @UP0 LDCU.64 UR10, c[0x0][0x888] ;  /* 0x00011100ff0a07ac */ /* 0x000ea20008000a00 */
[----:B------:R-:W-:Y:S07]  /*4610*/  @UP0 UIMAD UR8, UR36, UR4, URZ ;  /* 0x00000004240802a4 */ /* 0x000fee000f8e02ff */
[----:B------:R-:W-:Y:S01]  /*4620*/  @!P0 PRMT R171, R0, 0x7610, R171 ;  /* 0x0000761000ab8816 */ /* 0x000fe200000000ab */
[----:B--2---:R-:W-:Y:S03]  /*4630*/  @UP0 UIMAD.WIDE UR10, UR8, 0x4, UR10 ;  /* 0x00000004080a08a5 */ /* 0x004fe6000f8e020a */
[----:B------:R-:W2:Y:S03]  /*4640*/  @!UP0 LDCU UR8, c[0x0][0x880] ;  /* 0x00011000ff0887ac */ /* 0x000ea60008000800 */
[----:B------:R-:W-:Y:S01]  /*4650*/  IMAD.U32 R10, RZ, RZ, UR10 ;  /* 0x0000000aff0a7e24 */ /* 0x000fe2000f8e00ff */
[----:B------:R-:W-:Y:S05]  /*4660*/  MOV R11, UR11 ;  /* 0x0000000b000b7c02 */ /* 0x000fea0008000f00 */
[----:B-----5:R4:W5:Y:S02]  /*4670*/  @P0 LDG.E R81, desc[UR46][R10.64] ;  /* 0x0000002e0a510981 */ /* 0x020964000c1e1900 */
[----:B--2-4-:R-:W-:Y:S07]  /*4680*/  @!P0 IMAD.U32 R81, RZ, RZ, UR8 ;  /* 0x00000008ff518e24 */ /* 0x014fee000f8e00ff */
.L_x_89:
[----:B-----5:R-:W-:Y:S01]  /*4690*/  @!P2 FSETP.EQ.AND P0, PT, R81, RZ, PT ;  /* 0x000000ff5100a20b */ /* 0x020fe20003f02000 */
[----:B------:R-:W-:Y:S01]  /*46a0*/  @!UPT UIADD3 URZ, UPT, UPT, URZ, URZ, URZ ;  /* 0x000000fffffff290 */ /* 0x000fe2000fffe0ff */
[----:B------:R-:W-:Y:S11]  /*46b0*/  @!P2 BRA `(.L_x_90) ;  /* 0x000000000014a947 */ /* 0x000ff60003800000 */
[----:B------:R-:W-:Y:S02]  /*46c0*/  LOP3.LUT P2, RZ, R171, 0xff, RZ, 0xc0, !PT ;  /* 0x000000ffabff7812 */ /* 0x000fe4000784c0ff */
[----:B------:R-:W-:Y:S04]  /*46d0*/  PLOP3.LUT P0, PT, PT, PT, UP0, 0x80, 0x8 ;  /* 0x000000000008781c */ /* 0x000fe80003f0f008 */
[----:B------:R-:W-:Y:S07]  /*46e0*/  PLOP3.LUT P0, PT, P0, PT, PT, 0x8, 0x80 ;  /* 0x000000000080781c */ /* 0x000fee000070e170 */
[----:B------:R-:W-:Y:S11]  /*46f0*/  @P2 FSETP.EQ.AND P0, PT, R81, RZ, PT ;  /* 0x000000ff5100220b */ /* 0x000ff60003f02000 */
[----:B------:R-:W-:Y:S02]  /*4700*/  @!UPT UIADD3 URZ, UPT, UPT, URZ, URZ, URZ ;  /* 0x000000fffffff290 */ /* 0x000fe4000fffe0ff */
.L_x_90:
[----:B------:R-:W4:Y:S01]  /*4710*/  SYNCS.PHASECHK.TRANS64.TRYWAIT P2, [UR6+0x40], R12 ;  /* 0x0000400cff0075a7 */ /* 0x000f220008041106 */
[----:B------:R-:W-:Y:S04]  /*4720*/  ELECT P4, URZ, PT ;  /* 0x0000000000ff782f */ /* 0x000fe80003880000 */
[----:B------:R-:W-:Y:S11]  /*4730*/  PLOP3.LUT P4, PT, P0, P4, PT, 0xf2, 0x2f ;  /* 0x00000000002f781c */ /* 0x000ff60000789e72 */
[----:B------:R-:W-:Y:S02]  /*4740*/  @!UPT UIADD3 URZ, UPT, UPT, URZ, URZ, URZ ;  /* 0x000000fffffff290 */ /* 0x000fe4000fffe0ff */
[----:B-1----:R-:W-:Y:S05]  /*4750*/  @!P4 IADD3 R21, P0, PT, R32, 0x580, RZ ;  /* 0x000005802015c810 */ /* 0x002fea0007f1e0ff */
[----:B------:R-:W-:Y:S01]  /*4760*/  @!P4 IMAD.X R20, RZ, RZ, R33, P0 ;  /* 0x000000ffff14c224 */ /* 0x000fe200000e0621 */
[----:B----4-:R-:W-:Y:S07]  /*4770*/  @!P2 BRA `(.L_x_91) ;  /* 0x00000048002ca947 */ /* 0x010fee0003800000 */
.L_x_154:
[----:B------:R-:W4:Y:S01]  /*4780*/  LDC.64 R14, c[0x0][0xb10] ;  /* 0x0002c400ff0e7b82 */ /* 0x000f220000000a00 */
[----:B------:R-:W-:Y:S01]  /*4790*/  @!P4 R2UR UR8, R20 ;  /* 0x000000001408c2ca */ /* 0x000fe200000e0000 */
[----:B------:R-:W-:Y:S01]  /*47a0*/  VOTEU.ALL UP1, P4 ;  /* 0x0000000000ff7886 */ /* 0x000fe20002020000 */
[----:B------:R-:W-:Y:S01]  /*47b0*/  @!P4 R2UR UR9, R21 ;  /* 0x000000001509c2ca */ /* 0x000fe200000e0000 */
[----:B------:R-:W-:Y:S01]  /*47c0*/  UMOV UR10, 0x0 ;  /* 0x00000000000a7882 */ /* 0x000fe20000000000 */
[----:B------:R-:W-:Y:S03]  /*47d0*/  UMOV UR11, 0x10000000 ;  /* 0x10000000000b7882 */ /* 0x000fe60000000000 */
[----:B------:R-:W5:Y:S01]  /*47e0*/  LDC.64 R10, c[0x0][0xb18] ;  /* 0x0002c600ff0a7b82 */ /* 0x000f620000000a00 */
[----:B------:R-:W-:Y:S01]  /*47f0*/  @!UP1 UIADD3 UR16, UPT, UPT, UR6, 0x200, URZ ;  /* 0x0000020006109890 */ /* 0x000fe2000fffe0ff */
[----:B------:R-:W-:Y:S01]  /*4800*/  @P3 SHF.R.U32.HI R28, RZ, 0x10, R25 ;  /* 0x00000010ff1c3819 */ /* 0x000fe20000011619 */
[----:B------:R-:W-:Y:S01]  /*4810*/  VOTEU.ALL UP1, P4 ;  /* 0x0000000000ff7886 */ /* 0x000fe20002020000 */
[----:B------:R-:W-:Y:S01]  /*4820*/  UMOV UR20, UR36 ;  /* 0x0000002400147c82 */ /* 0x000fe20008000000 */
[----:B------:R-:W-:Y:S03]  /*4830*/  VIADD R30, R30, 0x1 ;  /* 0x000000011e1e7836 */ /* 0x000fe60000000000 */
[----:B--2---:R-:W2:Y:S01]  /*4840*/  @!P1 LDC R0, c[0x0][0xb20] ;  /* 0x0002c800ff009b82 */ /* 0x004ea20000000800 */
[----:B------:R-:W-:Y:S01]  /*4850*/  IMAD.U32 R21, RZ, RZ, UR8 ;  /* 0x00000008ff157e24 */ /* 0x000fe2000f8e00ff */
[----:B------:R-:W-:Y:S06]  /*4860*/  UPRMT UR8, UR37, 0x654, UR17 ;  /* 0x0000065425087896 */ /* 0x000fec0008000011 */
[----:B-1----:R-:W1:Y:S01]  /*4870*/  @!P1 LDC R3, c[0x0][0xb0c] ;  /* 0x0002c300ff039b82 */ /* 0x002e620000000800 */
[----:B------:R-:W-:Y:S01]  /*4880*/  IMAD.U32 R20, RZ, RZ, UR9 ;  /* 0x00000009ff147e24 */ /* 0x000fe2000f8e00ff */
[----:B------:R-:W-:Y:S04]  /*4890*/  @!P4 R2UR UR15, R21 ;  /* 0x00000000150fc2ca */ /* 0x000fe800000e0000 */
[----:B------:R-:W-:Y:S01]  /*48a0*/  @!P4 R2UR UR14, R20 ;  /* 0x00000000140ec2ca */ /* 0x000fe200000e0000 */
[----:B------:R-:W-:Y:S11]  /*48b0*/  @!P4 IMAD.MOV.U32 R20, RZ, RZ, 0x2000 ;  /* 0x00002000ff14c424 */ /* 0x000ff600078e00ff */
[----:B------:R-:W-:Y:S01]  /*48c0*/  @!UPT UIADD3 URZ, UPT, UPT, URZ, URZ, URZ ;  /* 0x000000fffffff290 */ /* 0x000fe2000fffe0ff */
[----:B------:R1:W-:Y:S01]  /*48d0*/  @!UP1 UTMALDG.3D [UR16], [UR14], desc[UR10] ;  /* 0x00000a100e0095b4 */ /* 0x0003e20008011000 */
[----:B------:R1:W-:Y:S02]  /*48e0*/  @!P4 SYNCS.ARRIVE.TRANS64.RED.A0TR RZ, [UR6+0x30], R20 ;  /* 0x00003014ffffc9a7 */ /* 0x0003e40008300406 */
[----:B-1----:R-:W-:Y:S01]  /*48f0*/  @!P1 ISETP.NE.AND P2, PT, R3, 0x1, PT ;  /* 0x000000010300980c */ /* 0x002fe20003f45270 */
[C---:B----4-:R-:W-:Y:S01]  /*4900*/  @!P1 IMAD.HI.U32 R14, R13.reuse, R14, RZ ;  /* 0x0000000e0d0e9227 */ /* 0x050fe200078e00ff */
[----:B-----5:R-:W-:Y:S03]  /*4910*/  @!P1 ISETP.NE.AND P0, PT, R10, 0x1, PT ;  /* 0x000000010a00980c */ /* 0x020fe60003f05270 */
[C---:B------:R-:W-:Y:S01]  /*4920*/  @!P1 IMAD.HI.U32 R11, R8.reuse, R11, RZ ;  /* 0x0000000b080b9227 */ /* 0x040fe200078e00ff */
[----:B------:R-:W-:Y:S04]  /*4930*/  @!P1 SHF.R.U32.HI R14, RZ, R15, R14 ;  /* 0x0000000fff0e9219 */ /* 0x000fe8000001160e */
[----:B--2---:R-:W-:Y:S01]  /*4940*/  @!P1 SHF.R.U32.HI R9, RZ, R0, R11 ;  /* 0x00000000ff099219 */ /* 0x004fe2000001160b */
[----:B------:R-:W-:Y:S01]  /*4950*/  SYNCS.ARRIVE.TRANS64.RED.A1T0 RZ, [UR8], RZ ;  /* 0x000000ffffff79a7 */ /* 0x000fe20008100408 */
[----:B------:R-:W-:Y:S02]  /*4960*/  @!P1 SEL R14, R13, R14, !P2 ;  /* 0x0000000e0d0e9207 */ /* 0x000fe40005000000 */
[----:B------:R-:W-:Y:S01]  /*4970*/  @!P1 SEL R9, R8, R9, !P0 ;  /* 0x0000000908099207 */ /* 0x000fe20004000000 */
[----:B------:R-:W1:Y:S04]  /*4980*/  SYNCS.PHASECHK.TRANS64.TRYWAIT P5, [UR6+0x48], R12 ;  /* 0x0000480cff0075a7 */ /* 0x000e6800080a1106 */
[----:B------:R-:W-:Y:S02]  /*4990*/  @!P1 IMAD.IADD R0, R9, 0x1, -R14 ;  /* 0x0000000109009824 */ /* 0x000fe400078e0a0e */
[----:B------:R-:W-:Y:S02]  /*49a0*/  @!P1 IMAD.IADD R9, R14, 0x1, -R9 ;  /* 0x000000010e099824 */ /* 0x000fe400078e0a09 */
[----:B------:R-:W-:Y:S02]  /*49b0*/  @!P1 IMAD R13, R0, R3, R13 ;  /* 0x00000003000d9224 */ /* 0x000fe400078e020d */
[----:B------:R-:W-:Y:S01]  /*49c0*/  @!P1 IMAD R8, R9, R10, R8 ;  /* 0x0000000a09089224 */ /* 0x000fe200078e0208 */
[----:B-1----:R-:W-:Y:S06]  /*49d0*/  @!P5 BRA `(.L_x_92) ;  /* 0x0000004400acd947 */ /* 0x002fec0003800000 */
.L_x_156:
[----:B-1----:R-:W-:Y:S01]  /*49e0*/  @!P4 IADD3 R3, P0, PT, R32, 0x580, RZ ;  /* 0x000005802003c810 */ /* 0x002fe20007f1e0ff */
[----:B------:R-:W-:Y:S01]  /*49f0*/  VOTEU.ALL UP1, P4 ;  /* 0x0000000000ff7886 */ /* 0x000fe20002020000 */
[----:B------:R-:W-:Y:S01]  /*4a00*/  UMOV UR20, 0x0 ;  /* 0x0000000000147882 */ /* 0x000fe20000000000 */
[----:B------:R-:W-:Y:S01]  /*4a10*/  UMOV UR21, 0x10000000 ;  /* 0x1000000000157882 */ /* 0x000fe20000000000 */
[----:B------:R-:W-:Y:S01]  /*4a20*/  @!P4 R2UR UR9, R3 ;  /* 0x000000000309c2ca */ /* 0x000fe200000e0000 */
[----:B------:R-:W-:Y:S01]  /*4a30*/  @!P4 IMAD.X R0, RZ, RZ, R33, P0 ;  /* 0x000000ffff00c224 */ /* 0x000fe200000e0621 */
[----:B------:R-:W-:Y:S01]  /*4a40*/  @!UP1 UIADD3 UR10, UPT, UPT, UR18, 0x40, URZ ;  /* 0x00000040120a9890 */ /* 0x000fe2000fffe0ff */
[----:B------:R-:W-:Y:S01]  /*4a50*/  ISETP.NE.AND P0, PT, R30, 0x2, PT ;  /* 0x000000021e00780c */ /* 0x000fe20003f05270 */
[----:B------:R-:W-:Y:S01]  /*4a60*/  UMOV UR11, UR19 ;  /* 0x00000013000b7c82 */ /* 0x000fe20008000000 */
[----:B------:R-:W-:Y:S01]  /*4a70*/  UMOV UR12, UR36 ;  /* 0x00000024000c7c82 */ /* 0x000fe20008000000 */
[----:B------:R-:W-:Y:S01]  /*4a80*/  @!P4 R2UR UR8, R0 ;  /* 0x000000000008c2ca */ /* 0x000fe200000e0000 */
[----:B------:R-:W-:Y:S01]  /*4a90*/  IMAD.IADD R20, R8, 0x1, R147 ;  /* 0x0000000108147824 */ /* 0x000fe200078e0293 */
[----:B------:R-:W-:Y:S01]  /*4aa0*/  @P3 R2UR UR36, R28 ;  /* 0x000000001c2432ca */ /* 0x000fe200000e0000 */
[----:B------:R-:W-:Y:S01]  /*4ab0*/  IMAD.IADD R21, R13, 0x1, R170 ;  /* 0x000000010d157824 */ /* 0x000fe200078e02aa */
[----:B------:R-:W-:Y:S02]  /*4ac0*/  SEL R0, RZ, 0x1, P0 ;  /* 0x00000001ff007807 */ /* 0x000fe40000000000 */
[----:B------:R-:W-:Y:S01]  /*4ad0*/  LOP3.LUT R31, R31, 0x1, RZ, 0x3c, !PT ;  /* 0x000000011f1f7812 */ /* 0x000fe200078e3cff */
[----:B------:R-:W-:Y:S01]  /*4ae0*/  IMAD.U32 R10, RZ, RZ, UR9 ;  /* 0x00000009ff0a7e24 */ /* 0x000fe2000f8e00ff */
[----:B------:R-:W-:Y:S01]  /*4af0*/  @!UP1 UIADD3 UR9, UPT, UPT, UR6, 0x38, URZ ;  /* 0x0000003806099890 */ /* 0x000fe2000fffe0ff */
[----:B------:R-:W-:Y:S02]  /*4b00*/  LOP3.LUT R29, R29, R0, RZ, 0x3c, !PT ;  /* 0x000000001d1d7212 */ /* 0x000fe400078e3cff */
[----:B------:R-:W-:Y:S02]  /*4b10*/  SEL R30, R30, RZ, P0 ;  /* 0x000000ff1e1e7207 */ /* 0x000fe40000000000 */
[----:B------:R-:W-:Y:S01]  /*4b20*/  IMAD.U32 R11, RZ, RZ, UR8 ;  /* 0x00000008ff0b7e24 */ /* 0x000fe2000f8e00ff */
[----:B------:R-:W-:Y:S01]  /*4b30*/  @!P4 R2UR UR14, R10 ;  /* 0x000000000a0ec2ca */ /* 0x000fe200000e0000 */
[----:B------:R-:W-:Y:S01]  /*4b40*/  @!UP1 UIADD3 UR8, UPT, UPT, UR6, 0x2200, URZ ;  /* 0x0000220006089890 */ /* 0x000fe2000fffe0ff */
[----:B------:R-:W-:Y:S02]  /*4b50*/  VOTEU.ALL UP1, P4 ;  /* 0x0000000000ff7886 */ /* 0x000fe40002020000 */
[----:B------:R-:W-:Y:S11]  /*4b60*/  @!P4 R2UR UR15, R11 ;  /* 0x000000000b0fc2ca */ /* 0x000ff600000e0000 */
[----:B------:R-:W-:Y:S02]  /*4b70*/  @!UPT UIADD3 URZ, UPT, UPT, URZ, URZ, URZ ;  /* 0x000000fffffff290 */ /* 0x000fe4000fffe0ff */
[----:B------:R2:W-:Y:S01]  /*4b80*/  @!UP1 UTMALDG.3D [UR8], [UR14], desc[UR20] ;  /* 0x000014080e0095b4 */ /* 0x0005e20008011000 */
[----:B------:R2:W-:Y:S01]  /*4b90*/  @!P4 SYNCS.ARRIVE.TRANS64.RED.A0TR RZ, [UR6+0x38], R23 ;  /* 0x00003817ffffc9a7 */ /* 0x0005e20008300406 */
[----:B------:R-:W-:Y:S01]  /*4ba0*/  UPLOP3.LUT UP1, UPT, UPT, UPT, UPT, 0x80, 0x8 ;  /* 0x000000000008789c */ /* 0x000fe20003f2f070 */
[----:B------:R-:W-:Y:S01]  /*4bb0*/  SYNCS.ARRIVE.TRANS64.RED.A1T0 RZ, [UR13], RZ ;  /* 0x000000ffffff79a7 */ /* 0x000fe2000810040d */
[----:B------:R-:W-:Y:S09]  /*4bc0*/  @P3 BRA `(.L_x_93) ;  /* 0xfffffff400503947 */ /* 0x000ff2000383ffff */
[----:B------:R-:W-:-:S04]  /*4bd0*/  SHF.L.U32 R3, R31, 0x1f, RZ ;  /* 0x0000001f1f037819 */ /* 0x000fc800000006ff */
[----:B------:R-:W1:Y:S02]  /*4be0*/  SYNCS.PHASECHK.TRANS64.TRYWAIT P0, [UR6+0x40], R3 ;  /* 0x00004003ff0075a7 */ /* 0x000e640008001106 */
[----:B-1----:R-:W-:Y:S05]  /*4bf0*/  @!P0 BRA `(.L_x_94) ;  /* 0x00000044003c8947 */ /* 0x002fea0003800000 */
.L_x_158:
[----:B-1----:R-:W-:-:S07]  /*4c00*/  MOV R0, UR6 ;  /* 0x0000000600007c02 */ /* 0x002fce0008000f00 */
.L_x_95:
[----:B-1----:R-:W-:-:S04]  /*4c10*/  SHF.L.U32 R3, R31, 0x1f, RZ ;  /* 0x0000001f1f037819 */ /* 0x002fc800000006ff */
[----:B------:R1:W4:Y:S03]  /*4c20*/  SYNCS.PHASECHK.TRANS64.TRYWAIT P0, [R0+URZ+0x48], R3 ;  /* 0x00004803000075a7 */ /* 0x00032600080011ff */
[----:B----4-:R-:W-:Y:S05]  /*4c30*/  @!P0 NANOSLEEP.SYNCS 0x989680 ;  /* 0x009896800000895d */ /* 0x010fea0003900000 */
[----:B------:R-:W4:Y:S02]  /*4c40*/  @!P0 SYNCS.PHASECHK.TRANS64 P0, [R0+URZ+0x48], R3 ;  /* 0x00004803000085a7 */ /* 0x000f2400080010ff */
[----:B--2-4-:R-:W-:Y:S05]  /*4c50*/  @P0 EXIT ;  /* 0x000000000000094d */ /* 0x014fea0003800000 */
[----:B------:R-:W-:Y:S05]  /*4c60*/  BRA `(.L_x_95) ;  /* 0xfffffffc00e87947 */ /* 0x000fea000383ffff */
.L_x_84:
[----:B------:R-:W-:-:S06]  /*4c70*/  UISETP.GE.AND UP1, UPT, UR10, 0x4, UPT ;  /* 0x000000040a00788c */ /* 0x000fcc000bf26270 */
[----:B------:R-:W-:-:S13]  /*4c80*/  PLOP3.LUT P0, PT, PT, PT, UP1, 0x80, 0x8 ;  /* 0x000000000008781c */ /* 0x000fda0003f0f018 */
[----:B------:R-:W-:Y:S05]  /*4c90*/  @!P0 EXIT ;  /* 0x000000000000894d */ /* 0x000fea0003800000 */
[----:B------:R-:W-:Y:S01]  /*4ca0*/  BAR.SYNC.DEFER_BLOCKING 0x6, 0xa0 ;  /* 0x0182800000007b1d */ /* 0x000fe20000010000 */
[C---:B------:R-:W-:Y:S01]  /*4cb0*/  IMAD.SHL.U32 R3, R189.reuse, 0x40, RZ ;  /* 0x00000040bd037824 */ /* 0x040fe200078e00ff */
[C---:B------:R-:W-:Y:S01]  /*4cc0*/  LOP3.LUT R193, R189.reuse, 0x60, RZ, 0xc0, !PT ;  /* 0x00000060bdc17812 */ /* 0x040fe200078ec0ff */
[C---:B------:R-:W-:Y:S01]  /*4cd0*/  IMAD.SHL.U32 R172, R189.reuse, 0x8, RZ ;  /* 0x00000008bdac7824 */ /* 0x040fe200078e00ff */
[C---:B------:R-:W-:Y:S01]  /*4ce0*/  LOP3.LUT R191, R189.reuse, 0x2, RZ, 0xc0, !PT ;  /* 0x00000002bdbf7812 */ /* 0x040fe200078ec0ff */
[----:B------:R-:W-:Y:S01]  /*4cf0*/  IMAD.U32 R79, R189, 0x10000, RZ ;  /* 0x00010000bd4f7824 */ /* 0x000fe200078e00ff */
[----:B------:R-:W-:Y:S02]  /*4d00*/  UMOV UR49, 0x400 ;  /* 0x0000040000317882 */ /* 0x000fe40000000000 */
[----:B------:R-:W1:Y:S01]  /*4d10*/  LDC R177, c[0x0][0x370] ;  /* 0x0000dc00ffb17b82 */ /* 0x000e620000000800 */
[----:B------:R-:W-:Y:S01]  /*4d20*/  ULEA UR49, UR37, UR49, 0x18 ;  /* 0x0000003125317291 */ /* 0x000fe2000f8ec0ff */
[----:B------:R-:W-:Y:S01]  /*4d30*/  LOP3.LUT R5, R3, 0x180, RZ, 0xc0, !PT ;  /* 0x0000018003057812 */ /* 0x000fe200078ec0ff */
[----:B------:R-:W-:Y:S01]  /*4d40*/  HFMA2 R196, -RZ, RZ, 0, 0 ;  /* 0x00000000ffc47431 */ /* 0x000fe200000001ff */
[----:B------:R-:W-:Y:S01]  /*4d50*/  LOP3.LUT R79, R79, 0x600000, RZ, 0xc0, !PT ;  /* 0x006000004f4f7812 */ /* 0x000fe200078ec0ff */
[----:B------:R-:W-:Y:S01]  /*4d60*/  UIADD3 UR4, UPT, UPT, UR49, 0x4200, URZ ;  /* 0x0000420031047890 */ /* 0x000fe2000fffe0ff */
[----:B------:R-:W-:Y:S01]  /*4d70*/  LOP3.LUT R172, R5, 0x30, R172, 0xf8, !PT ;  /* 0x0000003005ac7812 */ /* 0x000fe200078ef8ac */
[----:B------:R-:W-:Y:S01]  /*4d80*/  IMAD.MOV.U32 R76, RZ, RZ, RZ ;  /* 0x000000ffff4c7224 */ /* 0x000fe200078e00ff */
[----:B------:R-:W2:Y:S01]  /*4d90*/  LDC R74, c[0x0][0xb0c] ;  /* 0x0002c300ff4a7b82 */ /* 0x000ea20000000800 */
[----:B------:R-:W-:-:S02]  /*4da0*/  LOP3.LUT R189, R189, 0x4, RZ, 0xc0, !PT ;  /* 0x00000004bdbd7812 */ /* 0x000fc400078ec0ff */
[----:B------:R-:W-:Y:S02]  /*4db0*/  CS2R R182, SRZ ;  /* 0x0000000000b67805 */ /* 0x000fe4000001ff00 */
[----:B------:R-:W-:Y:S02]  /*4dc0*/  LOP3.LUT R172, R172, 0x1e40, R3, 0xf8, !PT ;  /* 0x00001e40acac7812 */ /* 0x000fe400078ef803 */
[----:B------:R-:W-:Y:S02]  /*4dd0*/  CS2R R180, SRZ ;  /* 0x0000000000b47805 */ /* 0x000fe4000001ff00 */
[----:B------:R-:W-:Y:S01]  /*4de0*/  IADD3 R188, PT, PT, -R189, 0x2, RZ ;  /* 0x00000002bdbc7810 */ /* 0x000fe20007ffe1ff */
[----:B------:R-:W-:Y:S01]  /*4df0*/  IMAD.MOV R176, RZ, RZ, -R191 ;  /* 0x000000ffffb07224 */ /* 0x000fe200078e0abf */
[----:B------:R-:W-:Y:S01]  /*4e00*/  MOV R192, UR4 ;  /* 0x0000000400c07c02 */ /* 0x000fe20008000f00 */
[----:B------:R-:W3:Y:S01]  /*4e10*/  LDC R174, c[0x0][0xb20] ;  /* 0x0002c800ffae7b82 */ /* 0x000ee20000000800 */
[----:B------:R-:W4:Y:S01]  /*4e20*/  LDS R0, [UR49+0x110] ;  /* 0x00011031ff007984 */ /* 0x000f220008000800 */
[----:B------:R-:W-:Y:S01]  /*4e30*/  VIADD R190, R172, UR49 ;  /* 0x00000031acbe7c36 */ /* 0x000fe20008000000 */
[----:B------:R-:W1:Y:S01]  /*4e40*/  LDCU.64 UR52, c[0x0][0x348] ;  /* 0x00006900ff3477ac */ /* 0x000e620008000a00 */
[----:B------:R-:W-:-:S02]  /*4e50*/  IMAD.MOV R175, RZ, RZ, -R189 ;  /* 0x000000ffffaf7224 */ /* 0x000fc400078e0abd */
[----:B------:R-:W-:Y:S01]  /*4e60*/  VIADD R190, R190, 0x200 ;  /* 0x00000200bebe7836 */ /* 0x000fe20000000000 */
[----:B------:R-:W1:Y:S01]  /*4e70*/  LDCU.64 UR38, c[0x0][0x888] ;  /* 0x00011100ff2677ac */ /* 0x000e620008000a00 */
[----:B------:R-:W1:Y:S01]  /*4e80*/  LDC R73, c[0x0][0xb30] ;  /* 0x0002cc00ff497b82 */ /* 0x000e620000000800 */
[----:B------:R-:W1:Y:S01]  /*4e90*/  LDCU.64 UR44, c[0x0][0x890] ;  /* 0x00011200ff2c77ac */ /* 0x000e620008000a00 */
[----:B------:R-:W-:-:S06]  /*4ea0*/  UIADD3 UR48, UPT, UPT, UR49, 0x200, URZ ;  /* 0x0000020031307890 */ /* 0x000fcc000fffe0ff */
[----:B------:R-:W1:Y:S08]  /*4eb0*/  LDC.64 R168, c[0x0][0xb10] ;  /* 0x0002c400ffa87b82 */ /* 0x000e700000000a00 */
[----:B------:R-:W1:Y:S08]  /*4ec0*/  LDC.64 R70, c[0x0][0xb18] ;  /* 0x0002c600ff467b82 */ /* 0x000e700000000a00 */
[----:B------:R-:W1:Y:S08]  /*4ed0*/  LDC.64 R68, c[0x0][0xb28] ;  /* 0x0002ca00ff447b82 */ /* 0x000e700000000a00 */
[----:B------:R-:W1:Y:S01]  /*4ee0*/  LDC.64 R166, c[0x0][0x8b0] ;  /* 0x00022c00ffa67b82 */ /* 0x000e620000000a00 */
[----:B----4-:R-:W-:-:S07]  /*4ef0*/  IMAD.IADD R79, R0, 0x1, R79 ;  /* 0x00000001004f7824 */ /* 0x010fce00078e024f */
[----:B------:R-:W4:Y:S08]  /*4f00*/  LDC.64 R164, c[0x0][0x8a8] ;  /* 0x00022a00ffa47b82 */ /* 0x000f300000000a00 */
[----:B--23--:R-:W1:Y:S02]  /*4f10*/  LDC R178, c[0x0][0x374] ;  /* 0x0000dd00ffb27b82 */ /* 0x00ce640000000800 */
.L_x_122:
[----:B------:R-:W-:Y:S02]  /*4f20*/  LEA R0, R196, UR49, 0x3 ;  /* 0x00000031c4007c11 */ /* 0x000fe4000f8e18ff */
[----:B------:R-:W-:Y:S02]  /*4f30*/  SHF.L.U32 R3, R182, 0x1f, RZ ;  /* 0x0000001fb6037819 */ /* 0x000fe400000006ff */
[----:B-1----:R-:W-:Y:S02]  /*4f40*/  LEA R16, R196, UR49, 0x4 ;  /* 0x00000031c4107c11 */ /* 0x002fe4000f8e20ff */
[----:B------:R-:W2:Y:S02]  /*4f50*/  SYNCS.PHASECHK.TRANS64.TRYWAIT P0, [R0+URZ+0x60], R3 ;  /* 0x00006003000075a7 */ /* 0x000ea400080011ff */
[----:B--2---:R-:W-:Y:S05]  /*4f60*/  @!P0 BRA `(.L_x_96) ;  /* 0x0000004000788947 */ /* 0x004fea0003800000 */
.L_x_159:
[----:B------:R-:W3:Y:S01]  /*4f70*/  LDC.64 R12, c[0x0][0xb10] ;  /* 0x0002c400ff0c7b82 */ /* 0x000ee20000000a00 */
[----:B------:R-:W4:Y:S01]  /*4f80*/  LDS.128 R16, [R16+0xf0] ;  /* 0x0000f00010107984 */ /* 0x000f220000000c00 */
[----:B-1----:R-:W-:Y:S01]  /*4f90*/  ISETP.NE.AND P1, PT, R73, 0x1, PT ;  /* 0x000000014900780c */ /* 0x002fe20003f25270 */
[----:B--2---:R-:W-:Y:S01]  /*4fa0*/  VIADD R0, R0, 0x70 ;  /* 0x0000007000007836 */ /* 0x004fe20000000000 */
[----:B------:R-:W-:Y:S04]  /*4fb0*/  ISETP.GE.AND P0, PT, R72, 0x1, PT ;  /* 0x000000014800780c */ /* 0x000fe80003f06270 */
[----:B------:R-:W1:Y:S01]  /*4fc0*/  LDC.64 R10, c[0x0][0xb18] ;  /* 0x0002c600ff0a7b82 */ /* 0x000e620000000a00 */
[----:B------:R-:W-:Y:S01]  /*4fd0*/  PRMT R0, RZ, 0x654, R0 ;  /* 0x00000654ff007816 */ /* 0x000fe20000000000 */
[----:B------:R-:W-:Y:S01]  /*4fe0*/  @!PT LDS RZ, [RZ] ;  /* 0x00000000fffff984 */ /* 0x000fe20000000800 */
[----:B------:R-:W-:Y:S01]  /*4ff0*/  @!PT LDS RZ, [RZ] ;  /* 0x00000000fffff984 */ /* 0x000fe20000000800 */
[----:B------:R-:W-:Y:S01]  /*5000*/  @!PT LDS RZ, [RZ] ;  /* 0x00000000fffff984 */ /* 0x000fe20000000800 */
[----:B------:R-:W-:Y:S01]  /*5010*/  @!PT LDS RZ, [RZ] ;  /* 0x00000000fffff984 */ /* 0x000fe20000000800 */
[----:B------:R2:W-:Y:S06]  /*5020*/  MEMBAR.ALL.CTA ;  /* 0x0000000000007992 */ /* 0x0005ec0000008000 */
[----:B--2---:R-:W2:Y:S01]  /*5030*/  FENCE.VIEW.ASYNC.S ;  /* 0x00000000000073c6 */ /* 0x004ea20000000000 */
[----:B------:R-:W1:Y:S08]  /*5040*/  @!P1 LDC R14, c[0x0][0xb20] ;  /* 0x0002c800ff0e9b82 */ /* 0x000e700000000800 */
[----:B------:R-:W1:Y:S01]  /*5050*/  @!P1 LDC R9, c[0x0][0xb0c] ;  /* 0x0002c300ff099b82 */ /* 0x000e620000000800 */
[----:B--2---:R2:W-:Y:S01]  /*5060*/  SYNCS.ARRIVE.TRANS64.RED.A1T0 RZ, [R0+URZ], RZ ;  /* 0x000000ff00ff79a7 */ /* 0x0045e200081004ff */
[----:B----4-:R-:W-:Y:S04]  /*5070*/  LOP3.LUT P4, RZ, R18, 0x1, RZ, 0xc0, !PT ;  /* 0x0000000112ff7812 */ /* 0x010fe8000788c0ff */
[----:B------:R-:W-:Y:S09]  /*5080*/  P2R R194, PR, RZ, 0x10 ;  /* 0x00000010ffc27803 */ /* 0x000ff20000000000 */
[----:B------:R-:W-:Y:S02]  /*5090*/  @P4 MOV R77, R16 ;  /* 0x00000010004d4202 */ /* 0x000fe40000000f00 */
[----:B------:R-:W-:Y:S01]  /*50a0*/  @P4 LOP3.LUT R75, R17, 0xffff, RZ, 0xc0, !PT ;  /* 0x0000ffff114b4812 */ /* 0x000fe200078ec0ff */
[----:B--23--:R-:W-:Y:S06]  /*50b0*/  @!P0 BRA `(.L_x_97) ;  /* 0x0000000000a48947 */ /* 0x00cfec0003800000 */
[----:B------:R-:W-:Y:S01]  /*50c0*/  IMAD.HI.U32 R23, R178, R71, RZ ;  /* 0x00000047b2177227 */ /* 0x000fe200078e00ff */
[----:B------:R-:W-:Y:S02]  /*50d0*/  ISETP.NE.AND P0, PT, R70, 0x1, PT ;  /* 0x000000014600780c */ /* 0x000fe40003f05270 */
[----:B------:R-:W-:Y:S01]  /*50e0*/  ISETP.NE.AND P2, PT, R72, 0x1, PT ;  /* 0x000000014800780c */ /* 0x000fe20003f45270 */
[----:B------:R-:W-:Y:S01]  /*50f0*/  IMAD.HI.U32 R22, R177, R168, RZ ;  /* 0x000000a8b1167227 */ /* 0x000fe200078e00ff */
[----:B------:R-:W-:Y:S02]  /*5100*/  SHF.R.U32.HI R23, RZ, R174, R23 ;  /* 0x000000aeff177219 */ /* 0x000fe40000011617 */
[----:B------:R-:W-:Y:S01]  /*5110*/  ISETP.NE.AND P3, PT, R74, 0x1, PT ;  /* 0x000000014a00780c */ /* 0x000fe20003f65270 */
[----:B------:R-:W-:Y:S01]  /*5120*/  IMAD.HI.U32 R26, R77, R168, RZ ;  /* 0x000000a84d1a7227 */ /* 0x000fe200078e00ff */
[----:B------:R-:W-:Y:S02]  /*5130*/  SHF.R.U32.HI R22, RZ, R169, R22 ;  /* 0x000000a9ff167219 */ /* 0x000fe40000011616 */
[----:B------:R-:W-:Y:S01]  /*5140*/  SEL R3, R178, R23, !P0 ;  /* 0x00000017b2037207 */ /* 0x000fe20004000000 */
[----:B------:R-:W-:Y:S01]  /*5150*/  IMAD.HI.U32 R23, R75, R71, RZ ;  /* 0x000000474b177227 */ /* 0x000fe200078e00ff */
[----:B------:R-:W-:Y:S02]  /*5160*/  SEL R7, R177, R22, !P3 ;  /* 0x00000016b1077207 */ /* 0x000fe40005800000 */
[----:B------:R-:W-:Y:S01]  /*5170*/  SHF.R.U32.HI R26, RZ, R169, R26 ;  /* 0x000000a9ff1a7219 */ /* 0x000fe2000001161a */
[-C--:B------:R-:W-:Y:S04]  /*5180*/  IMAD.HI.U32 R22, R3, R68.reuse, RZ ;  /* 0x0000004403167227 */ /* 0x080fe800078e00ff */
[----:B------:R-:W-:Y:S01]  /*5190*/  IMAD.HI.U32 R24, R7, R68, RZ ;  /* 0x0000004407187227 */ /* 0x000fe200078e00ff */
[-C--:B------:R-:W-:Y:S02]  /*51a0*/  @P2 SHF.R.U32.HI R3, RZ, R69.reuse, R22 ;  /* 0x00000045ff032219 */ /* 0x080fe40000011616 */
[----:B------:R-:W-:Y:S02]  /*51b0*/  SHF.R.U32.HI R22, RZ, R174, R23 ;  /* 0x000000aeff167219 */ /* 0x000fe40000011617 */
[----:B------:R-:W-:Y:S01]  /*51c0*/  @P2 SHF.R.U32.HI R7, RZ, R69, R24 ;  /* 0x00000045ff072219 */ /* 0x000fe20000011618 */
[C---:B------:R-:W-:Y:S01]  /*51d0*/  IMAD R2, R72.reuse, R3, RZ ;  /* 0x0000000348027224 */ /* 0x040fe200078e02ff */
[----:B------:R-:W-:Y:S02]  /*51e0*/  SEL R5, R75, R22, !P0 ;  /* 0x000000164b057207 */ /* 0x000fe40004000000 */
[----:B------:R-:W-:Y:S01]  /*51f0*/  SEL R3, R77, R26, !P3 ;  /* 0x0000001a4d037207 */ /* 0x000fe20005800000 */
[----:B------:R-:W-:Y:S01]  /*5200*/  IMAD R4, R72, R7, RZ ;  /* 0x0000000748047224 */ /* 0x000fe200078e02ff */
[C---:B------:R-:W-:Y:S01]  /*5210*/  ISETP.GE.AND P0, PT, R5.reuse, R2, PT ;  /* 0x000000020500720c */ /* 0x040fe20003f06270 */
[----:B------:R-:W-:Y:S03]  /*5220*/  IMAD.HI.U32 R6, R5, R68, RZ ;  /* 0x0000004405067227 */ /* 0x000fe600078e00ff */
[----:B------:R-:W-:Y:S01]  /*5230*/  ISETP.GE.OR P0, PT, R3, R4, P0 ;  /* 0x000000040300720c */ /* 0x000fe20000706670 */
[----:B------:R-:W-:Y:S01]  /*5240*/  IMAD.MOV R4, RZ, RZ, -R3 ;  /* 0x000000ffff047224 */ /* 0x000fe200078e0a03 */
[-C--:B------:R-:W-:Y:S03]  /*5250*/  SHF.R.U32.HI R6, RZ, R69.reuse, R6 ;  /* 0x00000045ff067219 */ /* 0x080fe60000011606 */
[----:B------:R-:W-:Y:S01]  /*5260*/  IMAD R77, R74, R4, R77 ;  /* 0x000000044a4d7224 */ /* 0x000fe200078e024d */
[----:B------:R-:W-:Y:S05]  /*5270*/  SEL R15, R5, R6, !P2 ;  /* 0x00000006050f7207 */ /* 0x000fea0005000000 */
[----:B------:R-:W-:Y:S02]  /*5280*/  IMAD.MOV R6, RZ, RZ, -R15 ;  /* 0x000000ffff067224 */ /* 0x000fe400078e0a0f */
[C---:B------:R-:W-:Y:S04]  /*5290*/  @!P0 IMAD.HI.U32 R2, R3.reuse, R68, RZ ;  /* 0x0000004403028227 */ /* 0x040fe800078e00ff */
[----:B------:R-:W-:Y:S01]  /*52a0*/  IMAD R6, R72, R6, R5 ;  /* 0x0000000648067224 */ /* 0x000fe200078e0205 */
[----:B------:R-:W-:Y:S04]  /*52b0*/  @!P0 SHF.R.U32.HI R2, RZ, R69, R2 ;  /* 0x00000045ff028219 */ /* 0x000fe80000011602 */
[----:B------:R-:W-:Y:S02]  /*52c0*/  @!P0 SEL R0, R3, R2, !P2 ;  /* 0x0000000203008207 */ /* 0x000fe40005000000 */
[----:B------:R-:W-:Y:S02]  /*52d0*/  IADD3 R2, PT, PT, -R5, RZ, RZ ;  /* 0x000000ff05027210 */ /* 0x000fe40007ffe1ff */
[----:B------:R-:W-:Y:S01]  /*52e0*/  @!P0 IADD3 R8, PT, PT, R15, -R0, RZ ;  /* 0x800000000f088210 */ /* 0x000fe20007ffe0ff */
[----:B------:R-:W-:Y:S02]  /*52f0*/  @!P0 IMAD R0, R7, R6, R0 ;  /* 0x0000000607008224 */ /* 0x000fe400078e0200 */
[----:B------:R-:W-:Y:S02]  /*5300*/  IMAD R75, R70, R2, R75 ;  /* 0x00000002464b7224 */ /* 0x000fe400078e024b */
[----:B------:R-:W-:Y:S02]  /*5310*/  @!P0 IMAD R5, R8, R72, R3 ;  /* 0x0000004808058224 */ /* 0x000fe400078e0203 */
[----:B------:R-:W-:Y:S04]  /*5320*/  @!P0 IMAD.MOV.U32 R3, RZ, RZ, R0 ;  /* 0x000000ffff038224 */ /* 0x000fe800078e0000 */
[----:B------:R-:W-:Y:S02]  /*5330*/  IMAD R77, R3, R74, R77 ;  /* 0x0000004a034d7224 */ /* 0x000fe400078e024d */
[----:B------:R-:W-:Y:S07]  /*5340*/  IMAD R75, R5, R70, R75 ;  /* 0x00000046054b7224 */ /* 0x000fee00078e024b */
.L_x_97:
[----:B-1----:R-:W-:Y:S01]  /*5350*/  @!P1 ISETP.NE.AND P0, PT, R10, 0x1, PT ;  /* 0x000000010a00980c */ /* 0x002fe20003f05270 */
[----:B------:R-:W-:Y:S01]  /*5360*/  @!P1 IMAD.HI.U32 R0, R77, R12, RZ ;  /* 0x0000000c4d009227 */ /* 0x000fe200078e00ff */
[----:B------:R-:W-:Y:S01]  /*5370*/  @!P1 ISETP.NE.AND P2, PT, R9, 0x1, PT ;  /* 0x000000010900980c */ /* 0x000fe20003f45270 */
[----:B------:R-:W-:Y:S01]  /*5380*/  ULOP3.LUT UP0, URZ, UR48, 0x1b0, URZ, 0xc0, !UPT ;  /* 0x000001b030ff7892 */ /* 0x000fe2000f80c0ff */
[----:B------:R-:W-:Y:S01]  /*5390*/  R2UR UR42, R21 ;  /* 0x00000000152a72ca */ /* 0x000fe200000e0000 */
[----:B------:R-:W-:Y:S01]  /*53a0*/  @!P1 IMAD.HI.U32 R3, R75, R11, RZ ;  /* 0x0000000b4b039227 */ /* 0x000fe200078e00ff */
[----:B------:R-:W-:Y:S02]  /*53b0*/  @!P1 SHF.R.U32.HI R0, RZ, R13, R0 ;  /* 0x0000000dff009219 */ /* 0x000fe40000011600 */
[----:B------:R-:W-:Y:S01]  /*53c0*/  R2UR UR41, R20 ;  /* 0x00000000142972ca */ /* 0x000fe200000e0000 */
[----:B------:R-:W-:Y:S01]  /*53d0*/  VIADD R196, R196, 0x1 ;  /* 0x00000001c4c47836 */ /* 0x000fe20000000000 */
[----:B------:R-:W-:Y:S02]  /*53e0*/  @!P1 SHF.R.U32.HI R2, RZ, R14, R3 ;  /* 0x0000000eff029219 */ /* 0x000fe40000011603 */
[----:B------:R-:W-:Y:S02]  /*53f0*/  @!P1 SEL R3, R77, R0, !P2 ;  /* 0x000000004d039207 */ /* 0x000fe40005000000 */
[----:B------:R-:W-:Y:S02]  /*5400*/  @!P1 SEL R2, R75, R2, !P0 ;  /* 0x000000024b029207 */ /* 0x000fe40004000000 */
[----:B------:R-:W-:Y:S01]  /*5410*/  @P4 SHF.R.U32.HI R179, RZ, 0x10, R17 ;  /* 0x00000010ffb34819 */ /* 0x000fe20000011611 */
[----:B------:R-:W-:Y:S02]  /*5420*/  USHF.L.U32 UR42, UR42, 0x7, URZ ;  /* 0x000000072a2a7899 */ /* 0x000fe400080006ff */
[----:B------:R-:W-:Y:S02]  /*5430*/  @!P1 IMAD.IADD R0, R2, 0x1, -R3 ;  /* 0x0000000102009824 */ /* 0x000fe400078e0a03 */
[----:B------:R-:W-:Y:S01]  /*5440*/  @!P1 IMAD.IADD R2, R3, 0x1, -R2 ;  /* 0x0000000103029824 */ /* 0x000fe200078e0a02 */
[----:B------:R-:W-:Y:S01]  /*5450*/  USHF.L.U32 UR41, UR41, 0x7, URZ ;  /* 0x0000000729297899 */ /* 0x000fe200080006ff */
[----:B------:R-:W-:Y:S02]  /*5460*/  @!P1 IMAD R77, R0, R9, R77 ;  /* 0x00000009004d9224 */ /* 0x000fe400078e024d */
[----:B------:R-:W-:Y:S01]  /*5470*/  @!P1 IMAD R75, R2, R10, R75 ;  /* 0x0000000a024b9224 */ /* 0x000fe200078e024b */
[----:B------:R-:W-:Y:S08]  /*5480*/  BRA.U !UP0, `(.L_x_98) ;  /* 0x0000000108407547 */ /* 0x000ff0000b800000 */
[----:B------:R-:W1:Y:S01]  /*5490*/  LDCU.64 UR8, c[0x4][0x80] ;  /* 0x01001000ff0877ac */ /* 0x000e620008000a00 */
[----:B------:R-:W-:Y:S01]  /*54a0*/  MOV R3, 0x0 ;  /* 0x0000000000037802 */ /* 0x000fe20000000f00 */
[----:B------:R-:W-:Y:S02]  /*54b0*/  HFMA2 R12, -RZ, RZ, 0, 5.9604644775390625e-08 ;  /* 0x00000001ff0c7431 */ /* 0x000fe400000001ff */
[----:B------:R-:W-:Y:S02]  /*54c0*/  IMAD.MOV.U32 R8, RZ, RZ, 0x70 ;  /* 0x00000070ff087424 */ /* 0x000fe400078e00ff */
[----:B------:R-:W-:Y:S01]  /*54d0*/  IMAD.MOV.U32 R13, RZ, RZ, RZ ;  /* 0x000000ffff0d7224 */ /* 0x000fe200078e00ff */
[----:B------:R-:W2:Y:S01]  /*54e0*/  LDCU.64 UR6, c[0x4][0x88] ;  /* 0x01001100ff0677ac */ /* 0x000ea20008000a00 */
[----:B------:R-:W3:Y:S01]  /*54f0*/  LDC.64 R2, c[0x4][R3] ;  /* 0x0100000003027b82 */ /* 0x000ee20000000a00 */
[----:B------:R-:W4:Y:S01]  /*5500*/  LDCU.64 UR4, c[0x4][0x8] ;  /* 0x01000100ff0477ac */ /* 0x000f220008000a00 */
[----:B-1----:R-:W-:Y:S01]  /*5510*/  MOV R5, UR9 ;  /* 0x0000000900057c02 */ /* 0x002fe20008000f00 */
[----:B------:R-:W-:Y:S01]  /*5520*/  IMAD.U32 R4, RZ, RZ, UR8 ;  /* 0x00000008ff047e24 */ /* 0x000fe2000f8e00ff */
[----:B--2---:R-:W-:Y:S01]  /*5530*/  MOV R7, UR7 ;  /* 0x0000000700077c02 */ /* 0x004fe20008000f00 */
[----:B------:R-:W-:Y:S01]  /*5540*/  IMAD.U32 R6, RZ, RZ, UR6 ;  /* 0x00000006ff067e24 */ /* 0x000fe2000f8e00ff */
[----:B----4-:R-:W-:Y:S01]  /*5550*/  MOV R11, UR5 ;  /* 0x00000005000b7c02 */ /* 0x010fe20008000f00 */
[----:B------:R-:W-:Y:S02]  /*5560*/  IMAD.U32 R10, RZ, RZ, UR4 ;  /* 0x00000004ff0a7e24 */ /* 0x000fe4000f8e00ff */
[----:B------:R-:W-:Y:S07]  /*5570*/  LEPC R20, `(.L_x_98) ;  /* 0x000000001014794e */ /* 0x000fee0000000000 */
[----:B---3-5:R-:W-:Y:S05]  /*5580*/  CALL.ABS.NOINC R2 ;  /* 0x0000000002007343 */ /* 0x028fea0003c00000 */
.L_x_98:
[----:B------:R-:W-:Y:S01]  /*5590*/  LOP3.LUT P0, RZ, R192, 0x1b0, RZ, 0xc0, !PT ;  /* 0x000001b0c0ff7812 */ /* 0x000fe2000780c0ff */
[----:B------:R-:W-:Y:S11]  /*55a0*/  BSSY.RECONVERGENT B6, `(.L_x_99) ;  /* 0x0000013000067945 */ /* 0x000ff60003800200 */
[----:B------:R-:W-:Y:S01]  /*55b0*/  @!UPT UIADD3 URZ, UPT, UPT, URZ, URZ, URZ ;  /* 0x000000fffffff290 */ /* 0x000fe2000fffe0ff */
[----:B------:R-:W-:Y:S05]  /*55c0*/  @!P0 BRA `(.L_x_100) ;  /* 0x0000000000408947 */ /* 0x000fea0003800000 */
        /* <DEDUP_REMOVED lines=16> */
.L_x_100:
[----:B------:R-:W-:Y:S05]  /*56d0*/  BSYNC.RECONVERGENT B6 ;  /* 0x0000000000067941 */ /* 0x000fea0003800200 */
.L_x_99:
[----:B------:R-:W-:Y:S01]  /*56e0*/  ISETP.NE.U32.AND P4, PT, R166, RZ, PT ;  /* 0x000000ffa600720c */ /* 0x000fe20003f85070 */
[----:B------:R-:W-:Y:S01]  /*56f0*/  UISETP.NE.AND UP2, UPT, UR50, URZ, UPT ;  /* 0x000000ff3200728c */ /* 0x000fe2000bf45270 */
[----:B------:R-:W-:Y:S01]  /*5700*/  ISETP.NE.U32.AND P2, PT, RZ, UR38, PT ;  /* 0x00000026ff007c0c */ /* 0x000fe2000bf45070 */
[----:B------:R-:W-:Y:S01]  /*5710*/  UISETP.NE.U32.AND UP1, UPT, UR44, URZ, UPT ;  /* 0x000000ff2c00728c */ /* 0x000fe2000bf25070 */
[----:B------:R-:W-:Y:S01]  /*5720*/  ISETP.NE.AND.EX P4, PT, R167, RZ, PT, P4 ;  /* 0x000000ffa700720c */ /* 0x000fe20003f85340 */
[----:B------:R-:W-:Y:S01]  /*5730*/  UPLOP3.LUT UP0, UPT, UPT, UPT, UPT, 0x40, 0x4 ;  /* 0x000000000004789c */ /* 0x000fe20003f0e870 */
[----:B------:R-:W-:Y:S01]  /*5740*/  ISETP.NE.AND.EX P2, PT, RZ, UR39, PT, P2 ;  /* 0x00000027ff007c0c */ /* 0x000fe2000bf45320 */
[----:B------:R-:W-:Y:S01]  /*5750*/  UISETP.NE.AND.EX UP1, UPT, UR45, URZ, UPT, UP1 ;  /* 0x000000ff2d00728c */ /* 0x000fe2000bf25310 */
[----:B------:R-:W-:Y:S04]  /*5760*/  PLOP3.LUT P1, PT, PT, PT, UP2, 0x80, 0x8 ;  /* 0x000000000008781c */ /* 0x000fe80003f2f028 */
[----:B------:R-:W-:Y:S06]  /*5770*/  @UP2 UPLOP3.LUT UP0, UPT, UPT, UPT, UP1, 0x80, 0x8 ;  /* 0x000000000008289c */ /* 0x000fec0003f0f010 */
[----:B------:R-:W-:Y:S01]  /*5780*/  PLOP3.LUT P0, PT, PT, PT, UP0, 0x80, 0x8 ;  /* 0x000000000008781c */ /* 0x000fe20003f0f008 */
[----:B------:R-:W-:Y:S01]  /*5790*/  @!UPT UIADD3 URZ, UPT, UPT, URZ, URZ, URZ ;  /* 0x000000fffffff290 */ /* 0x000fe2000fffe0ff */
[----:B------:R-:W-:Y:S11]  /*57a0*/  BRA.U !UP1, `(.L_x_101) ;  /* 0x0000000109387547 */ /* 0x000ff6000b800000 */
[----:B------:R-:W-:Y:S01]  /*57b0*/  UISETP.NE.U32.AND UP0, UPT, UR38, URZ, UPT ;  /* 0x000000ff2600728c */ /* 0x000fe2000bf05070 */
[----:B------:R-:W-:Y:S02]  /*57c0*/  HFMA2 R0, -RZ, RZ, 0, 5.9604644775390625e-08 ;  /* 0x00000001ff007431 */ /* 0x000fe400000001ff */
[----:B------:R-:W-:Y:S01]  /*57d0*/  IMAD.MOV.U32 R171, RZ, RZ, 0x1 ;  /* 0x00000001ffab7424 */ /* 0x000fe200078e00ff */
[----:B------:R-:W-:Y:S06]  /*57e0*/  UISETP.NE.AND.EX UP0, UPT, UR39, URZ, UPT, UP0 ;  /* 0x000000ff2700728c */ /* 0x000fec000bf05300 */
[----:B------:R-:W-:Y:S05]  /*57f0*/  PLOP3.LUT P3, PT, PT, PT, UP0, 0x80, 0x8 ;  /* 0x000000000008781c */ /* 0x000fea0003f6f008 */
[----:B------:R-:W1:Y:S01]  /*5800*/  @UP0 LDCU.64 UR6, c[0x0][0x888] ;  /* 0x00011100ff0607ac */ /* 0x000e620008000a00 */
[----:B------:R-:W-:Y:S07]  /*5810*/  @UP0 UIMAD UR4, UR36, UR44, URZ ;  /* 0x0000002c240402a4 */ /* 0x000fee000f8e02ff */
[----:B------:R-:W-:Y:S01]  /*5820*/  @!P3 PRMT R171, R0, 0x7610, R171 ;  /* 0x0000761000abb816 */ /* 0x000fe200000000ab */
[----:B-1----:R-:W-:Y:S03]  /*5830*/  @UP0 UIMAD.WIDE UR6, UR4, 0x4, UR6 ;  /* 0x00000004040608a5 */ /* 0x002fe6000f8e0206 */
[----:B------:R-:W1:Y:S03]  /*5840*/  @!UP0 LDCU UR4, c[0x0][0x880] ;  /* 0x00011000ff0487ac */ /* 0x000e660008000800 */
[----:B------:R-:W-:Y:S01]  /*5850*/  IMAD.U32 R2, RZ, RZ, UR6 ;  /* 0x00000006ff027e24 */ /* 0x000fe2000f8e00ff */
[----:B------:R-:W-:Y:S05]  /*5860*/  MOV R3, UR7 ;  /* 0x0000000700037c02 */ /* 0x000fea0008000f00 */
[----:B-----5:R2:W5:Y:S02]  /*5870*/  @P3 LDG.E R81, desc[UR46][R2.64] ;  /* 0x0000002e02513981 */ /* 0x020564000c1e1900 */
[----:B-12---:R-:W-:Y:S02]  /*5880*/  @!P3 IMAD.U32 R81, RZ, RZ, UR4 ;  /* 0x00000004ff51be24 */ /* 0x006fe4000f8e00ff */
.L_x_101:
[----:B------:R-:W-:Y:S05]  /*5890*/  @!P4 BRA `(.L_x_102) ;  /* 0x000000000020c947 */ /* 0x000fea0003800000 */
[----:B------:R-:W-:Y:S04]  /*58a0*/  ISETP.NE.U32.AND P3, PT, R164, RZ, PT ;  /* 0x000000ffa400720c */ /* 0x000fe80003f65070 */
[----:B------:R-:W-:Y:S11]  /*58b0*/  ISETP.NE.AND.EX P3, PT, R165, RZ, PT, P3 ;  /* 0x000000ffa500720c */ /* 0x000ff60003f65330 */
[----:B------:R-:W-:Y:S02]  /*58c0*/  @!UPT UIADD3 URZ, UPT, UPT, URZ, URZ, URZ ;  /* 0x000000fffffff290 */ /* 0x000fe4000fffe0ff */
[----:B------:R-:W1:Y:S01]  /*58d0*/  @P3 LDC.64 R2, c[0x0][0x8a8] ;  /* 0x00022a00ff023b82 */ /* 0x000e620000000a00 */
[----:B------:R-:W-:Y:S04]  /*58e0*/  @P3 IMAD R0, R166, UR36, RZ ;  /* 0x00000024a6003c24 */ /* 0x000fe8000f8e02ff */
[----:B-1----:R-:W-:Y:S05]  /*58f0*/  @P3 IMAD.WIDE R2, R0, 0x4, R2 ;  /* 0x0000000400023825 */ /* 0x002fea00078e0202 */
[----:B-----5:R1:W5:Y:S02]  /*5900*/  @P3 LDG.E R78, desc[UR46][R2.64] ;  /* 0x0000002e024e3981 */ /* 0x020364000c1e1900 */
[----:B-1----:R-:W2:Y:S02]  /*5910*/  @!P3 LDC R78, c[0x0][0x8a0] ;  /* 0x00022800ff4ebb82 */ /* 0x002ea40000000800 */
.L_x_102:
[----:B-----5:R-:W-:Y:S01]  /*5920*/  FSETP.NEU.AND P4, PT, R81, RZ, PT ;  /* 0x000000ff5100720b */ /* 0x020fe20003f8d000 */
[----:B------:R-:W-:Y:S01]  /*5930*/  BSSY B1, `(.L_x_103) ;  /* 0x0000047000017945 */ /* 0x000fe20003800000 */
[----:B------:R-:W-:Y:S01]  /*5940*/  SEL R5, RZ, 0xffffffff, P2 ;  /* 0xffffffffff057807 */ /* 0x000fe20001000000 */
[----:B------:R-:W-:Y:S01]  /*5950*/  IMAD.MOV.U32 R208, RZ, RZ, 0x1 ;  /* 0x00000001ffd07424 */ /* 0x000fe200078e00ff */
[----:B------:R-:W-:Y:S01]  /*5960*/  LOP3.LUT P3, RZ, R171, 0xff, RZ, 0xc0, !PT ;  /* 0x000000ffabff7812 */ /* 0x000fe2000786c0ff */
[C---:B------:R-:W-:Y:S01]  /*5970*/  IMAD R80, R76.reuse, 0x80, R79 ;  /* 0x000000804c507824 */ /* 0x040fe200078e024f */
[----:B------:R-:W-:Y:S02]  /*5980*/  @P1 SEL R0, RZ, 0xffffffff, P4 ;  /* 0xffffffffff001807 */ /* 0x000fe40002000000 */
[----:B------:R-:W-:Y:S02]  /*5990*/  CS2R R162, SRZ ;  /* 0x0000000000a27805 */ /* 0x000fe4000001ff00 */
[----:B------:R-:W-:Y:S02]  /*59a0*/  LEA R3, R181, UR49, 0x3 ;  /* 0x00000031b5037c11 */ /* 0x000fe4000f8e18ff */
[----:B------:R-:W-:Y:S02]  /*59b0*/  CS2R R160, SRZ ;  /* 0x0000000000a07805 */ /* 0x000fe4000001ff00 */
[----:B------:R-:W-:Y:S02]  /*59c0*/  @P0 SEL R0, R5, R0, !P3 ;  /* 0x0000000005000207 */ /* 0x000fe40005800000 */
[----:B------:R-:W-:Y:S02]  /*59d0*/  CS2R R158, SRZ ;  /* 0x00000000009e7805 */ /* 0x000fe4000001ff00 */
[----:B------:R-:W-:Y:S02]  /*59e0*/  LEA R195, R76, UR49, 0x3 ;  /* 0x000000314cc37c11 */ /* 0x000fe4000f8e18ff */
[----:B------:R-:W-:Y:S02]  /*59f0*/  CS2R R156, SRZ ;  /* 0x00000000009c7805 */ /* 0x000fe4000001ff00 */
[----:B------:R-:W-:Y:S02]  /*5a00*/  @P1 LOP3.LUT R0, R0, 0x1, RZ, 0xc0, !PT ;  /* 0x0000000100001812 */ /* 0x000fe400078ec0ff */
[----:B------:R-:W-:Y:S02]  /*5a10*/  CS2R R154, SRZ ;  /* 0x00000000009a7805 */ /* 0x000fe4000001ff00 */
[----:B------:R-:W-:Y:S02]  /*5a20*/  SHF.L.U32 R2, R183, 0x1f, RZ ;  /* 0x0000001fb7027819 */ /* 0x000fe400000006ff */
[----:B------:R-:W-:Y:S02]  /*5a30*/  CS2R R152, SRZ ;  /* 0x0000000000987805 */ /* 0x000fe4000001ff00 */
[----:B------:R-:W-:Y:S02]  /*5a40*/  ISETP.NE.U32.OR P6, PT, R0, 0x1, !P1 ;  /* 0x000000010000780c */ /* 0x000fe40004fc5470 */
[----:B------:R-:W-:Y:S02]  /*5a50*/  CS2R R150, SRZ ;  /* 0x0000000000967805 */ /* 0x000fe4000001ff00 */
[----:B------:R-:W-:Y:S02]  /*5a60*/  PLOP3.LUT P2, PT, PT, PT, UP1, 0x80, 0x8 ;  /* 0x000000000008781c */ /* 0x000fe40003f4f018 */
[----:B------:R-:W-:Y:S02]  /*5a70*/  CS2R R148, SRZ ;  /* 0x0000000000947805 */ /* 0x000fe4000001ff00 */
[----:B------:R-:W-:Y:S02]  /*5a80*/  SEL R0, RZ, 0xffffffff, P4 ;  /* 0xffffffffff007807 */ /* 0x000fe40002000000 */
[----:B------:R-:W-:Y:S03]  /*5a90*/  P2R R184, PR, RZ, 0x40 ;  /* 0x00000040ffb87803 */ /* 0x000fe60000000000 */
[----:B------:R-:W-:Y:S04]  /*5aa0*/  @P6 SHF.L.U32 R4, R180, 0x1f, RZ ;  /* 0x0000001fb4046819 */ /* 0x000fe800000006ff */
[----:B------:R-:W-:Y:S01]  /*5ab0*/  @P2 SEL R0, R5, R0, !P3 ;  /* 0x0000000005002207 */ /* 0x000fe20005800000 */
[----:B------:R-:W1:Y:S03]  /*5ac0*/  @P6 SYNCS.PHASECHK.TRANS64.TRYWAIT P1, [R3+URZ+0x30], R4 ;  /* 0x00003004030065a7 */ /* 0x000e6600080211ff */
[----:B------:R-:W-:Y:S04]  /*5ad0*/  LOP3.LUT R0, R0, 0x1, RZ, 0xc0, !PT ;  /* 0x0000000100007812 */ /* 0x000fe800078ec0ff */
[----:B------:R-:W-:Y:S04]  /*5ae0*/  ISETP.NE.U32.AND P5, PT, R0, 0x1, PT ;  /* 0x000000010000780c */ /* 0x000fe80003fa5070 */
[----:B------:R-:W-:Y:S01]  /*5af0*/  P2R R209, PR, RZ, 0x20 ;  /* 0x00000020ffd17803 */ /* 0x000fe20000000000 */
[----:B------:R3:W4:Y:S01]  /*5b00*/  SYNCS.PHASECHK.TRANS64.TRYWAIT P0, [R195+URZ+0x80], R2 ;  /* 0x00008002c30075a7 */ /* 0x00072200080011ff */
[----:B-1----:R-:W-:Y:S01]  /*5b10*/  @P6 SEL R208, RZ, 0x1, !P1 ;  /* 0x00000001ffd06807 */ /* 0x002fe20004800000 */
[----:B---3--:R-:W-:Y:S06]  /*5b20*/  @!P6 BRA `(.L_x_104) ;  /* 0x00000000009ce947 */ /* 0x008fec0003800000 */
[----:B------:R-:W-:Y:S01]  /*5b30*/  @P5 IMAD R6, R181, 0x2000, R190 ;  /* 0x00002000b5065824 */ /* 0x000fe200078e02be */
[----:B------:R-:W-:Y:S01]  /*5b40*/  ISETP.NE.AND P1, PT, R208, RZ, PT ;  /* 0x000000ffd000720c */ /* 0x000fe20003f25270 */
[----:B------:R-:W-:Y:S01]  /*5b50*/  BSSY B0, `(.L_x_105) ;  /* 0x0000010000007945 */ /* 0x000fe20003800000 */
[----:B------:R-:W-:Y:S01]  /*5b60*/  CS2R R150, SRZ ;  /* 0x0000000000967805 */ /* 0x000fe2000001ff00 */
[--C-:B------:R-:W-:Y:S01]  /*5b70*/  @P5 IMAD R7, R191, -0x10, R6.reuse ;  /* 0xfffffff0bf075824 */ /* 0x100fe200078e0206 */
[----:B------:R-:W-:Y:S01]  /*5b80*/  CS2R R148, SRZ ;  /* 0x0000000000947805 */ /* 0x000fe2000001ff00 */
[----:B------:R-:W-:Y:S01]  /*5b90*/  @P5 IMAD R5, R189, -0x10, R6 ;  /* 0xfffffff0bd055824 */ /* 0x000fe200078e0206 */
[----:B------:R-:W-:Y:S01]  /*5ba0*/  CS2R R158, SRZ ;  /* 0x00000000009e7805 */ /* 0x000fe2000001ff00 */
[----:B------:R-:W-:Y:S01]  /*5bb0*/  @P5 IMAD R4, R188, 0x10, R7 ;  /* 0x00000010bc045824 */ /* 0x000fe200078e0207 */
[----:B------:R-:W-:Y:S02]  /*5bc0*/  CS2R R156, SRZ ;  /* 0x00000000009c7805 */ /* 0x000fe4000001ff00 */
[----:B------:R-:W-:Y:S02]  /*5bd0*/  CS2R R154, SRZ ;  /* 0x00000000009a7805 */ /* 0x000fe4000001ff00 */
[----:B------:R-:W-:Y:S02]  /*5be0*/  CS2R R152, SRZ ;  /* 0x0000000000987805 */ /* 0x000fe4000001ff00 */
[----:B------:R-:W-:Y:S02]  /*5bf0*/  CS2R R162, SRZ ;  /* 0x0000000000a27805 */ /* 0x000fe4000001ff00 */
[----:B------:R-:W-:Y:S01]  /*5c00*/  CS2R R160, SRZ ;  /* 0x0000000000a07805 */ /* 0x000fe2000001ff00 */
[----:B------:R-:W-:Y:S06]  /*5c10*/  @P1 BRA `(.L_x_106) ;  /* 0x00000000000c1947 */ /* 0x000fec0003800000 */
[----:B------:R-:W-:Y:S04]  /*5c20*/  SHF.L.U32 R0, R180, 0x1f, RZ ;  /* 0x0000001fb4007819 */ /* 0x000fe800000006ff */
[----:B------:R-:W1:Y:S02]  /*5c30*/  SYNCS.PHASECHK.TRANS64.TRYWAIT P1, [R3+URZ+0x30], R0 ;  /* 0x00003000030075a7 */ /* 0x000e6400080211ff */
[----:B-1----:R-:W-:Y:S05]  /*5c40*/  @!P1 BRA `(.L_x_107) ;  /* 0x0000003400549947 */ /* 0x002fea0003800000 */
.L_x_106:
[----:B------:R-:W-:Y:S05]  /*5c50*/  BSYNC B0 ;  /* 0x0000000000007941 */ /* 0x000fea0003800000 */
.L_x_105:
[----:B------:R-:W-:Y:S01]  /*5c60*/  ISETP.NE.AND P1, PT, R209, RZ, PT ;  /* 0x000000ffd100720c */ /* 0x000fe20003f25270 */
[----:B-1----:R-:W-:Y:S02]  /*5c70*/  VIADD R3, R3, 0x40 ;  /* 0x0000004003037836 */ /* 0x002fe40000000000 */
[----:B------:R-:W-:Y:S02]  /*5c80*/  IMAD.U32 R0, RZ, RZ, UR37 ;  /* 0x00000025ff007e24 */ /* 0x000fe4000f8e00ff */
[----:B------:R-:W-:Y:S03]  /*5c90*/  VIADD R181, R181, 0x1 ;  /* 0x00000001b5b57836 */ /* 0x000fe60000000000 */
[----:B------:R-:W-:Y:S05]  /*5ca0*/  PRMT R0, R0, 0x654, R3 ;  /* 0x0000065400007816 */ /* 0x000fea0000000003 */
[----:B------:R1:W3:Y:S04]  /*5cb0*/  @P1 LDS.128 R148, [R6] ;  /* 0x0000000006941984 */ /* 0x0002e80000000c00 */
[----:B------:R1:W1:Y:S04]  /*5cc0*/  @P1 LDS.128 R156, [R5+0x20] ;  /* 0x00002000059c1984 */ /* 0x0002680000000c00 */
[----:B------:R1:W1:Y:S04]  /*5cd0*/  @P1 LDS.128 R152, [R7+0x10] ;  /* 0x0000100007981984 */ /* 0x0002680000000c00 */
[----:B------:R1:W1:Y:S01]  /*5ce0*/  @P1 LDS.128 R160, [R4+0x10] ;  /* 0x0000100004a01984 */ /* 0x0002620000000c00 */
[C---:B------:R-:W-:Y:S01]  /*5cf0*/  ISETP.NE.AND P1, PT, R181.reuse, 0x2, PT ;  /* 0x00000002b500780c */ /* 0x040fe20003f25270 */
[----:B------:R-:W-:Y:S01]  /*5d00*/  @!PT LDS RZ, [RZ] ;  /* 0x00000000fffff984 */ /* 0x000fe20000000800 */
[----:B------:R-:W-:Y:S01]  /*5d10*/  @!PT LDS RZ, [RZ] ;  /* 0x00000000fffff984 */ /* 0x000fe20000000800 */
[----:B------:R-:W-:Y:S01]  /*5d20*/  @!PT LDS RZ, [RZ] ;  /* 0x00000000fffff984 */ /* 0x000fe20000000800 */
[----:B------:R-:W-:Y:S01]  /*5d30*/  @!PT LDS RZ, [RZ] ;  /* 0x00000000fffff984 */ /* 0x000fe20000000800 */
[----:B------:R5:W-:Y:S06]  /*5d40*/  MEMBAR.ALL.CTA ;  /* 0x0000000000007992 */ /* 0x000bec0000008000 */
[----:B-----5:R-:W5:Y:S01]  /*5d50*/  FENCE.VIEW.ASYNC.S ;  /* 0x00000000000073c6 */ /* 0x020f620000000000 */
[----:B------:R-:W-:Y:S02]  /*5d60*/  SEL R3, RZ, 0x1, P1 ;  /* 0x00000001ff037807 */ /* 0x000fe40000800000 */
[----:B------:R-:W-:Y:S02]  /*5d70*/  SEL R181, R181, RZ, P1 ;  /* 0x000000ffb5b57207 */ /* 0x000fe40000800000 */
[----:B------:R-:W-:Y:S01]  /*5d80*/  LOP3.LUT R180, R180, R3, RZ, 0x3c, !PT ;  /* 0x00000003b4b47212 */ /* 0x000fe200078e3cff */
[----:B-----5:R1:W-:Y:S06]  /*5d90*/  SYNCS.ARRIVE.TRANS64.RED.A1T0 RZ, [R0+URZ], RZ ;  /* 0x000000ff00ff79a7 */ /* 0x0203ec00081004ff */
.L_x_104:
[----:B------:R-:W-:Y:S05]  /*5da0*/  BSYNC B1 ;  /* 0x0000000000017941 */ /* 0x000fea0003800000 */
.L_x_103:
[----:B-1----:R-:W-:Y:S04]  /*5db0*/  SHF.R.U32.HI R0, RZ, 0x15, R80 ;  /* 0x00000015ff007819 */ /* 0x002fe80000011650 */
[----:B------:R-:W-:Y:S01]  /*5dc0*/  LOP3.LUT P1, RZ, R0, 0x3, R173, 0x48, !PT ;  /* 0x0000000300ff7812 */ /* 0x000fe200078248ad */
[----:B------:R-:W-:Y:S01]  /*5dd0*/  @!UPT UIADD3 URZ, UPT, UPT, URZ, URZ, URZ ;  /* 0x000000fffffff290 */ /* 0x000fe2000fffe0ff */
[----:B----4-:R-:W-:Y:S11]  /*5de0*/  @P0 BRA `(.L_x_108) ;  /* 0x0000000000080947 */ /* 0x010ff60003800000 */
[----:B------:R-:W1:Y:S02]  /*5df0*/  SYNCS.PHASECHK.TRANS64.TRYWAIT P0, [R195+URZ+0x80], R2 ;  /* 0x00008002c30075a7 */ /* 0x000e6400080011ff */
[----:B-1----:R-:W-:Y:S05]  /*5e00*/  @!P0 BRA `(.L_x_109) ;  /* 0x0000003000f88947 */ /* 0x002fea0003800000 */
.L_x_108:
[----:B------:R-:W-:Y:S04]  /*5e10*/  BSSY.RECONVERGENT B6, `(.L_x_110) ;  /* 0x0000012000067945 */ /* 0x000fe80003800200 */
[----:B------:R-:W-:Y:S05]  /*5e20*/  @!P1 BRA `(.L_x_111) ;  /* 0x0000000000409947 */ /* 0x000fea0003800000 */
[----:B------:R-:W4:Y:S01]  /*5e30*/  LDCU.64 UR8, c[0x4][0x70] ;  /* 0x01000e00ff0877ac */ /* 0x000f220008000a00 */
[----:B------:R-:W-:Y:S01]  /*5e40*/  MOV R3, 0x0 ;  /* 0x0000000000037802 */ /* 0x000fe20000000f00 */
[----:B------:R-:W-:Y:S02]  /*5e50*/  HFMA2 R12, -RZ, RZ, 0, 5.9604644775390625e-08 ;  /* 0x00000001ff0c7431 */ /* 0x000fe400000001ff */
[----:B------:R-:W-:Y:S02]  /*5e60*/  IMAD.MOV.U32 R8, RZ, RZ, 0x192 ;  /* 0x00000192ff087424 */ /* 0x000fe400078e00ff */
[----:B------:R-:W-:Y:S01]  /*5e70*/  IMAD.MOV.U32 R13, RZ, RZ, RZ ;  /* 0x000000ffff0d7224 */ /* 0x000fe200078e00ff */
[----:B------:R-:W5:Y:S01]  /*5e80*/  LDCU.64 UR6, c[0x4][0x78] ;  /* 0x01000f00ff0677ac */ /* 0x000f620008000a00 */
[----:B-1----:R-:W1:Y:S01]  /*5e90*/  LDC.64 R2, c[0x4][R3] ;  /* 0x0100000003027b82 */ /* 0x002e620000000a00 */
[----:B------:R-:W2:Y:S01]  /*5ea0*/  LDCU.64 UR4, c[0x4][0x10] ;  /* 0x01000200ff0477ac */ /* 0x000ea20008000a00 */
[----:B----4-:R-:W-:Y:S01]  /*5eb0*/  MOV R5, UR9 ;  /* 0x0000000900057c02 */ /* 0x010fe20008000f00 */
[----:B------:R-:W-:Y:S01]  /*5ec0*/  IMAD.U32 R4, RZ, RZ, UR8 ;  /* 0x00000008ff047e24 */ /* 0x000fe2000f8e00ff */
[----:B-----5:R-:W-:Y:S01]  /*5ed0*/  MOV R7, UR7 ;  /* 0x0000000700077c02 */ /* 0x020fe20008000f00 */
[----:B------:R-:W-:Y:S01]  /*5ee0*/  IMAD.U32 R6, RZ, RZ, UR6 ;  /* 0x00000006ff067e24 */ /* 0x000fe2000f8e00ff */
[----:B--2---:R-:W-:Y:S01]  /*5ef0*/  MOV R11, UR5 ;  /* 0x00000005000b7c02 */ /* 0x004fe20008000f00 */
[----:B------:R-:W-:Y:S02]  /*5f00*/  IMAD.U32 R10, RZ, RZ, UR4 ;  /* 0x00000004ff0a7e24 */ /* 0x000fe4000f8e00ff */
[----:B------:R-:W-:Y:S07]  /*5f10*/  LEPC R20, `(.L_x_111) ;  /* 0x000000001014794e */ /* 0x000fee0000000000 */
[----:B-1-3--:R-:W-:Y:S05]  /*5f20*/  CALL.ABS.NOINC R2 ;  /* 0x0000000002007343 */ /* 0x00afea0003c00000 */
.L_x_111:
[----:B------:R-:W-:Y:S05]  /*5f30*/  BSYNC.RECONVERGENT B6 ;  /* 0x0000000000067941 */ /* 0x000fea0003800200 */
.L_x_110:
[-C--:B---3--:R-:W-:Y:S01]  /*5f40*/  F2FP.F16.E4M3.UNPACK_B R83, R148.reuse ;  /* 0x00000094ff53723e */ /* 0x088fe200020006ff */
[----:B------:R-:W-:Y:S05]  /*5f50*/  WARPSYNC.ALL ;  /* 0x0000000000007948 */ /* 0x000fea0003800000 */
[----:B------:R-:W-:Y:S01]  /*5f60*/  R2UR UR4, R80 ;  /* 0x00000000500472ca */ /* 0x000fe200000e0000 */
[--C-:B------:R-:W-:Y:S01]  /*5f70*/  HADD2.F32 R82, -RZ, R83.reuse.H0_H0 ;  /* 0x20000053ff527230 */ /* 0x100fe20000004100 */
[----:B------:R-:W-:Y:S01]  /*5f80*/  F2FP.F16.E4M3.UNPACK_B R85, R148.H1 ;  /* 0x00000094ff55723e */ /* 0x000fe200030006ff */
[----:B------:R-:W-:Y:S01]  /*5f90*/  HADD2.F32 R83, -RZ, R83.H1_H1 ;  /* 0x30000053ff537230 */ /* 0x000fe20000004100 */
[-C--:B------:R-:W-:Y:S01]  /*5fa0*/  F2FP.F16.E4M3.UNPACK_B R87, R149.reuse ;  /* 0x00000095ff57723e */ /* 0x080fe200020006ff */
[----:B------:R-:W-:Y:S01]  /*5fb0*/  BSSY.RECONVERGENT B0, `(.L_x_112) ;  /* 0x000011d000007945 */ /* 0x000fe20003800200 */
[----:B------:R-:W-:Y:S01]  /*5fc0*/  F2FP.F16.E4M3.UNPACK_B R89, R149.H1 ;  /* 0x00000095ff59723e */ /* 0x000fe200030006ff */
[----:B------:R-:W-:Y:S01]  /*5fd0*/  HADD2.F32 R84, -RZ, R85.H0_H0 ;  /* 0x20000055ff547230 */ /* 0x000fe20000004100 */
[-C--:B------:R-:W-:Y:S01]  /*5fe0*/  F2FP.F16.E4M3.UNPACK_B R91, R150.reuse ;  /* 0x00000096ff5b723e */ /* 0x080fe200020006ff */
[----:B------:R-:W-:Y:S01]  /*5ff0*/  HADD2.F32 R88, -RZ, R87.H1_H1 ;  /* 0x30000057ff587230 */ /* 0x000fe20000004100 */
[----:B------:R-:W-:Y:S01]  /*6000*/  F2FP.F16.E4M3.UNPACK_B R93, R150.H1 ;  /* 0x00000096ff5d723e */ /* 0x000fe200030006ff */
[----:B------:R-:W-:Y:S01]  /*6010*/  HADD2.F32 R86, -RZ, R85.H1_H1 ;  /* 0x30000055ff567230 */ /* 0x000fe20000004100 */
[-C--:B------:R-:W-:Y:S01]  /*6020*/  F2FP.F16.E4M3.UNPACK_B R95, R151.reuse ;  /* 0x00000097ff5f723e */ /* 0x080fe200020006ff */
[----:B------:R-:W2:Y:S01]  /*6030*/  LDTM.x64 R4, tmem[UR4] ;  /* 0x00000004000479ee */ /* 0x000ea20008340000 */
[----:B------:R-:W-:Y:S01]  /*6040*/  F2FP.F16.E4M3.UNPACK_B R97, R151.H1 ;  /* 0x00000097ff61723e */ /* 0x000fe200030006ff */
[----:B------:R-:W-:Y:S01]  /*6050*/  HADD2.F32 R85, -RZ, R87.H0_H0 ;  /* 0x20000057ff557230 */ /* 0x000fe20000004100 */
[-C--:B------:R-:W-:Y:S01]  /*6060*/  F2FP.F16.E4M3.UNPACK_B R99, R152.reuse ;  /* 0x00000098ff63723e */ /* 0x080fe200020006ff */
[----:B------:R-:W-:Y:S01]  /*6070*/  HADD2.F32 R87, -RZ, R89.H0_H0 ;  /* 0x20000059ff577230 */ /* 0x000fe20000004100 */
[----:B------:R-:W-:Y:S01]  /*6080*/  F2FP.F16.E4M3.UNPACK_B R101, R152.H1 ;  /* 0x00000098ff65723e */ /* 0x000fe200030006ff */
[----:B------:R-:W-:Y:S01]  /*6090*/  HADD2.F32 R92, -RZ, R91.H1_H1 ;  /* 0x3000005bff5c7230 */ /* 0x000fe20000004100 */
[----:B------:R-:W-:Y:S01]  /*60a0*/  ISETP.NE.AND P6, PT, R184, RZ, PT ;  /* 0x000000ffb800720c */ /* 0x000fe20003fc5270 */
[----:B------:R-:W-:Y:S01]  /*60b0*/  HADD2.F32 R96, -RZ, R95.H1_H1 ;  /* 0x3000005fff607230 */ /* 0x000fe20000004100 */
[----:B------:R-:W-:Y:S01]  /*60c0*/  SHF.L.U32 R211, R176, 0x4, RZ ;  /* 0x00000004b0d37819 */ /* 0x000fe200000006ff */
[----:B------:R-:W-:Y:S01]  /*60d0*/  HADD2.F32 R100, -RZ, R99.H1_H1 ;  /* 0x30000063ff647230 */ /* 0x000fe20000004100 */
[----:B------:R-:W-:Y:S01]  /*60e0*/  SHF.L.U32 R217, R175, 0x4, RZ ;  /* 0x00000004afd97819 */ /* 0x000fe200000006ff */
[----:B------:R-:W-:Y:S01]  /*60f0*/  HADD2.F32 R90, -RZ, R89.H1_H1 ;  /* 0x30000059ff5a7230 */ /* 0x000fe20000004100 */
[C---:B------:R-:W-:Y:S01]  /*6100*/  IADD3 R197, PT, PT, R190.reuse, R211, RZ ;  /* 0x000000d3bec57210 */ /* 0x040fe20007ffe0ff */
[----:B------:R-:W-:Y:S01]  /*6110*/  HADD2.F32 R89, -RZ, R91.H0_H0 ;  /* 0x2000005bff597230 */ /* 0x000fe20000004100 */
[----:B------:R-:W-:Y:S01]  /*6120*/  IADD3 R199, PT, PT, R190, R217, RZ ;  /* 0x000000d9bec77210 */ /* 0x000fe20007ffe0ff */
[--C-:B------:R-:W-:Y:S01]  /*6130*/  HADD2.F32 R91, -RZ, R93.reuse.H0_H0 ;  /* 0x2000005dff5b7230 */ /* 0x100fe20000004100 */
[----:B------:R-:W-:Y:S01]  /*6140*/  SHF.L.U32 R210, R188, 0x4, RZ ;  /* 0x00000004bcd27819 */ /* 0x000fe200000006ff */
[----:B------:R-:W-:Y:S01]  /*6150*/  HADD2.F32 R94, -RZ, R93.H1_H1 ;  /* 0x3000005dff5e7230 */ /* 0x000fe20000004100 */
[----:B------:R-:W-:Y:S01]  /*6160*/  F2FP.F16.E4M3.UNPACK_B R103, R153 ;  /* 0x00000099ff67723e */ /* 0x000fe200020006ff */
[----:B------:R-:W-:Y:S01]  /*6170*/  HADD2.F32 R93, -RZ, R95.H0_H0 ;  /* 0x2000005fff5d7230 */ /* 0x000fe20000004100 */
[----:B------:R-:W-:Y:S01]  /*6180*/  IADD3 R198, PT, PT, R210, R197, RZ ;  /* 0x000000c5d2c67210 */ /* 0x000fe20007ffe0ff */
[----:B------:R-:W-:Y:S01]  /*6190*/  HADD2.F32 R95, -RZ, R97.H0_H0 ;  /* 0x20000061ff5f7230 */ /* 0x000fe20000004100 */
[----:B------:R-:W-:Y:S01]  /*61a0*/  F2FP.F16.E4M3.UNPACK_B R105, R153.H1 ;  /* 0x00000099ff69723e */ /* 0x000fe200030006ff */
[C---:B--2---:R-:W-:Y:S01]  /*61b0*/  FMUL R0, R78.reuse, R4 ;  /* 0x000000044e007220 */ /* 0x044fe20000400000 */
[C---:B-1----:R-:W-:Y:S01]  /*61c0*/  FMUL R2, R78.reuse, R5 ;  /* 0x000000054e027220 */ /* 0x042fe20000400000 */
[C---:B------:R-:W-:Y:S01]  /*61d0*/  FMUL R4, R78.reuse, R8 ;  /* 0x000000084e047220 */ /* 0x040fe20000400000 */
[C---:B------:R-:W-:Y:S01]  /*61e0*/  FMUL R5, R78.reuse, R9 ;  /* 0x000000094e057220 */ /* 0x040fe20000400000 */
[C---:B------:R-:W-:Y:S01]  /*61f0*/  FFMA R0, R81.reuse, R82, R0 ;  /* 0x0000005251007223 */ /* 0x040fe20000000000 */
[C---:B------:R-:W-:Y:S01]  /*6200*/  FFMA R2, R81.reuse, R83, R2 ;  /* 0x0000005351027223 */ /* 0x040fe20000000002 */
[C---:B------:R-:W-:Y:S01]  /*6210*/  FMUL R8, R78.reuse, R12 ;  /* 0x0000000c4e087220 */ /* 0x040fe20000400000 */
[C---:B------:R-:W-:Y:S01]  /*6220*/  FMUL R9, R78.reuse, R13 ;  /* 0x0000000d4e097220 */ /* 0x040fe20000400000 */
[C---:B------:R-:W-:Y:S01]  /*6230*/  FMUL R12, R78.reuse, R16 ;  /* 0x000000104e0c7220 */ /* 0x040fe20000400000 */
[C---:B------:R-:W-:Y:S01]  /*6240*/  FMUL R13, R78.reuse, R17 ;  /* 0x000000114e0d7220 */ /* 0x040fe20000400000 */
[C---:B------:R-:W-:Y:S01]  /*6250*/  FMUL R16, R78.reuse, R20 ;  /* 0x000000144e107220 */ /* 0x040fe20000400000 */
[C---:B------:R-:W-:Y:S01]  /*6260*/  FMUL R17, R78.reuse, R21 ;  /* 0x000000154e117220 */ /* 0x040fe20000400000 */
[----:B------:R-:W-:Y:S02]  /*6270*/  HADD2.F32 R104, -RZ, R103.H1_H1 ;  /* 0x30000067ff687230 */ /* 0x000fe40000004100 */
[C---:B------:R-:W-:Y:S01]  /*6280*/  FMUL R20, R78.reuse, R24 ;  /* 0x000000184e147220 */ /* 0x040fe20000400000 */
[C---:B------:R-:W-:Y:S01]  /*6290*/  FMUL R21, R78.reuse, R25 ;  /* 0x000000194e157220 */ /* 0x040fe20000400000 */
[C---:B------:R-:W-:Y:S01]  /*62a0*/  FMUL R24, R78.reuse, R28 ;  /* 0x0000001c4e187220 */ /* 0x040fe20000400000 */
[C---:B------:R-:W-:Y:S01]  /*62b0*/  FMUL R25, R78.reuse, R29 ;  /* 0x0000001d4e197220 */ /* 0x040fe20000400000 */
[C---:B------:R-:W-:Y:S01]  /*62c0*/  FMUL R28, R78.reuse, R32 ;  /* 0x000000204e1c7220 */ /* 0x040fe20000400000 */
[C---:B------:R-:W-:Y:S01]  /*62d0*/  FMUL R29, R78.reuse, R33 ;  /* 0x000000214e1d7220 */ /* 0x040fe20000400000 */
[C---:B------:R-:W-:Y:S01]  /*62e0*/  FMUL R32, R78.reuse, R36 ;  /* 0x000000244e207220 */ /* 0x040fe20000400000 */
[----:B------:R-:W-:Y:S01]  /*62f0*/  F2FP.F16.E4M3.UNPACK_B R107, R154 ;  /* 0x0000009aff6b723e */ /* 0x000fe200020006ff */
[C---:B------:R-:W-:Y:S01]  /*6300*/  FMUL R33, R78.reuse, R37 ;  /* 0x000000254e217220 */ /* 0x040fe20000400000 */
[C---:B------:R-:W-:Y:S01]  /*6310*/  FMUL R36, R78.reuse, R40 ;  /* 0x000000284e247220 */ /* 0x040fe20000400000 */
[----:B------:R-:W-:Y:S01]  /*6320*/  F2FP.F16.E4M3.UNPACK_B R109, R154.H1 ;  /* 0x0000009aff6d723e */ /* 0x000fe200030006ff */
[C---:B------:R-:W-:Y:S01]  /*6330*/  FMUL R37, R78.reuse, R41 ;  /* 0x000000294e257220 */ /* 0x040fe20000400000 */
[----:B------:R-:W-:Y:S02]  /*6340*/  HADD2.F32 R108, -RZ, R107.H1_H1 ;  /* 0x3000006bff6c7230 */ /* 0x000fe40000004100 */
        /* <DEDUP_REMOVED lines=26> */
[C---:B------:R-:W-:Y:S01]  /*64f0*/  FFMA R3, R81.reuse, R84, R3 ;  /* 0x0000005451037223 */ /* 0x040fe20000000003 */
[C---:B------:R-:W-:Y:S01]  /*6500*/  FFMA R7, R81.reuse, R86, R7 ;  /* 0x0000005651077223 */ /* 0x040fe20000000007 */
[----:B------:R-:W-:Y:S01]  /*6510*/  F2FP.F16.E4M3.UNPACK_B R127, R159 ;  /* 0x0000009fff7f723e */ /* 0x000fe200020006ff */
[C---:B------:R-:W-:Y:S01]  /*6520*/  FFMA R4, R81.reuse, R85, R4 ;  /* 0x0000005551047223 */ /* 0x040fe20000000004 */
[C---:B------:R-:W-:Y:S01]  /*6530*/  FFMA R5, R81.reuse, R88, R5 ;  /* 0x0000005851057223 */ /* 0x040fe20000000005 */
[----:B------:R-:W-:Y:S01]  /*6540*/  F2FP.F16.E4M3.UNPACK_B R129, R159.H1 ;  /* 0x0000009fff81723e */ /* 0x000fe200030006ff */
[----:B------:R-:W-:Y:S01]  /*6550*/  FFMA R6, R81, R87, R6 ;  /* 0x0000005751067223 */ /* 0x000fe20000000006 */
[----:B------:R-:W-:Y:S01]  /*6560*/  F2FP.SATFINITE.E4M3.F32.PACK_AB_MERGE_C R185, R7, R3, RZ ;  /* 0x0000000307b9723e */ /* 0x000fe200048070ff */
[----:B------:R-:W-:Y:S02]  /*6570*/  HADD2.F32 R124, -RZ, R123.H1_H1 ;  /* 0x3000007bff7c7230 */ /* 0x000fe40000004100 */
[----:B------:R-:W-:Y:S01]  /*6580*/  FMUL R11, R78, R11 ;  /* 0x0000000b4e0b7220 */ /* 0x000fe20000400000 */
[----:B------:R-:W-:Y:S01]  /*6590*/  HADD2.F32 R128, -RZ, R127.H1_H1 ;  /* 0x3000007fff807230 */ /* 0x000fe20000004100 */
[----:B------:R-:W-:Y:S01]  /*65a0*/  F2FP.SATFINITE.E4M3.F32.PACK_AB_MERGE_C R184, R2, R0, R185 ;  /* 0x0000000002b8723e */ /* 0x000fe200048070b9 */
[C---:B------:R-:W-:Y:S01]  /*65b0*/  FMUL R10, R78.reuse, R14 ;  /* 0x0000000e4e0a7220 */ /* 0x040fe20000400000 */
[C---:B------:R-:W-:Y:S01]  /*65c0*/  FFMA R11, R81.reuse, R90, R11 ;  /* 0x0000005a510b7223 */ /* 0x040fe2000000000b */
[C---:B------:R-:W-:Y:S01]  /*65d0*/  FFMA R8, R81.reuse, R89, R8 ;  /* 0x0000005951087223 */ /* 0x040fe20000000008 */
[----:B------:R-:W-:Y:S01]  /*65e0*/  FFMA R9, R81, R92, R9 ;  /* 0x0000005c51097223 */ /* 0x000fe20000000009 */
[----:B------:R-:W-:Y:S01]  /*65f0*/  F2FP.F16.E4M3.UNPACK_B R131, R160 ;  /* 0x000000a0ff83723e */ /* 0x000fe200020006ff */
[----:B------:R-:W-:Y:S01]  /*6600*/  HADD2.F32 R98, -RZ, R97.H1_H1 ;  /* 0x30000061ff627230 */ /* 0x000fe20000004100 */
[----:B------:R-:W-:Y:S01]  /*6610*/  F2FP.SATFINITE.E4M3.F32.PACK_AB_MERGE_C R186, R11, R6, RZ ;  /* 0x000000060bba723e */ /* 0x000fe200048070ff */
[----:B------:R-:W-:Y:S01]  /*6620*/  FFMA R10, R81, R91, R10 ;  /* 0x0000005b510a7223 */ /* 0x000fe2000000000a */
[----:B------:R-:W-:Y:S02]  /*6630*/  HADD2.F32 R97, -RZ, R99.H0_H0 ;  /* 0x20000063ff617230 */ /* 0x000fe40000004100 */
[C---:B------:R-:W-:Y:S01]  /*6640*/  FMUL R15, R78.reuse, R15 ;  /* 0x0000000f4e0f7220 */ /* 0x040fe20000400000 */
[----:B------:R-:W-:Y:S01]  /*6650*/  F2FP.SATFINITE.E4M3.F32.PACK_AB_MERGE_C R185, R5, R4, R186 ;  /* 0x0000000405b9723e */ /* 0x000fe200048070ba */
[----:B------:R-:W-:Y:S02]  /*6660*/  HADD2.F32 R132, -RZ, R131.H1_H1 ;  /* 0x30000083ff847230 */ /* 0x000fe40000004100 */
[C---:B------:R-:W-:Y:S01]  /*6670*/  FMUL R14, R78.reuse, R18 ;  /* 0x000000124e0e7220 */ /* 0x040fe20000400000 */
[C---:B------:R-:W-:Y:S01]  /*6680*/  FFMA R15, R81.reuse, R94, R15 ;  /* 0x0000005e510f7223 */ /* 0x040fe2000000000f */
[C---:B------:R-:W-:Y:S01]  /*6690*/  FFMA R12, R81.reuse, R93, R12 ;  /* 0x0000005d510c7223 */ /* 0x040fe2000000000c */
[----:B------:R-:W-:Y:S01]  /*66a0*/  FFMA R13, R81, R96, R13 ;  /* 0x00000060510d7223 */ /* 0x000fe2000000000d */
[----:B------:R-:W-:Y:S01]  /*66b0*/  F2FP.F16.E4M3.UNPACK_B R133, R160.H1 ;  /* 0x000000a0ff85723e */ /* 0x000fe200030006ff */
[--C-:B------:R-:W-:Y:S01]  /*66c0*/  HADD2.F32 R99, -RZ, R101.reuse.H0_H0 ;  /* 0x20000065ff637230 */ /* 0x100fe20000004100 */
[----:B------:R-:W-:Y:S01]  /*66d0*/  F2FP.SATFINITE.E4M3.F32.PACK_AB_MERGE_C R186, R15, R10, RZ ;  /* 0x0000000a0fba723e */ /* 0x000fe200048070ff */
[----:B------:R-:W-:Y:S01]  /*66e0*/  FFMA R14, R81, R95, R14 ;  /* 0x0000005f510e7223 */ /* 0x000fe2000000000e */
[C---:B------:R-:W-:Y:S01]  /*66f0*/  FMUL R19, R78.reuse, R19 ;  /* 0x000000134e137220 */ /* 0x040fe20000400000 */
[----:B------:R-:W-:Y:S01]  /*6700*/  HADD2.F32 R102, -RZ, R101.H1_H1 ;  /* 0x30000065ff667230 */ /* 0x000fe20000004100 */
[----:B------:R-:W-:Y:S01]  /*6710*/  F2FP.SATFINITE.E4M3.F32.PACK_AB_MERGE_C R186, R9, R8, R186 ;  /* 0x0000000809ba723e */ /* 0x000fe200048070ba */
[----:B------:R-:W-:Y:S02]  /*6720*/  HADD2.F32 R101, -RZ, R103.H0_H0 ;  /* 0x20000067ff657230 */ /* 0x000fe40000004100 */
[C---:B------:R-:W-:Y:S01]  /*6730*/  FFMA R19, R81.reuse, R98, R19 ;  /* 0x0000006251137223 */ /* 0x040fe20000000013 */
[C---:B------:R-:W-:Y:S01]  /*6740*/  FFMA R16, R81.reuse, R97, R16 ;  /* 0x0000006151107223 */ /* 0x040fe20000000010 */
[----:B------:R-:W-:Y:S01]  /*6750*/  FFMA R17, R81, R100, R17 ;  /* 0x0000006451117223 */ /* 0x000fe20000000011 */
[C---:B------:R-:W-:Y:S01]  /*6760*/  FMUL R18, R78.reuse, R22 ;  /* 0x000000164e127220 */ /* 0x040fe20000400000 */
[----:B------:R-:W-:Y:S01]  /*6770*/  F2FP.F16.E4M3.UNPACK_B R135, R161 ;  /* 0x000000a1ff87723e */ /* 0x000fe200020006ff */
        /* <DEDUP_REMOVED lines=10> */
[----:B------:R1:W-:Y:S01]  /*6820*/  STS.128 [R172+UR49+0x4200], R184 ;  /* 0x004200b8ac007988 */ /* 0x0003e20008000c31 */
[----:B------:R-:W-:Y:S01]  /*6830*/  HADD2.F32 R136, -RZ, R135.H1_H1 ;  /* 0x30000087ff887230 */ /* 0x000fe20000004100 */
[----:B------:R-:W-:Y:S01]  /*6840*/  F2FP.SATFINITE.E4M3.F32.PACK_AB_MERGE_C R200, R23, R18, RZ ;  /* 0x0000001217c8723e */ /* 0x000fe200048070ff */
[C---:B------:R-:W-:Y:S01]  /*6850*/  FMUL R22, R78.reuse, R26 ;  /* 0x0000001a4e167220 */ /* 0x040fe20000400000 */
[C---:B------:R-:W-:Y:S01]  /*6860*/  FMUL R27, R78.reuse, R27 ;  /* 0x0000001b4e1b7220 */ /* 0x040fe20000400000 */
[--C-:B------:R-:W-:Y:S01]  /*6870*/  HADD2.F32 R107, -RZ, R109.reuse.H0_H0 ;  /* 0x2000006dff6b7230 */ /* 0x100fe20000004100 */
[----:B------:R-:W-:Y:S01]  /*6880*/  F2FP.SATFINITE.E4M3.F32.PACK_AB_MERGE_C R200, R17, R16, R200 ;  /* 0x0000001011c8723e */ /* 0x000fe200048070c8 */
[C---:B------:R-:W-:Y:S01]  /*6890*/  FFMA R22, R81.reuse, R103, R22 ;  /* 0x0000006751167223 */ /* 0x040fe20000000016 */
[C---:B------:R-:W-:Y:S01]  /*68a0*/  FFMA R27, R81.reuse, R106, R27 ;  /* 0x0000006a511b7223 */ /* 0x040fe2000000001b */
[C---:B------:R-:W-:Y:S01]  /*68b0*/  FFMA R24, R81.reuse, R105, R24 ;  /* 0x0000006951187223 */ /* 0x040fe20000000018 */
[----:B------:R-:W-:Y:S01]  /*68c0*/  F2FP.F16.E4M3.UNPACK_B R137, R161.H1 ;  /* 0x000000a1ff89723e */ /* 0x000fe200030006ff */
[----:B------:R-:W-:Y:S02]  /*68d0*/  HADD2.F32 R110, -RZ, R109.H1_H1 ;  /* 0x3000006dff6e7230 */ /* 0x000fe40000004100 */
[----:B------:R-:W-:Y:S01]  /*68e0*/  FFMA R25, R81, R108, R25 ;  /* 0x0000006c51197223 */ /* 0x000fe20000000019 */
[----:B------:R-:W-:Y:S01]  /*68f0*/  F2FP.SATFINITE.E4M3.F32.PACK_AB_MERGE_C R201, R27, R22, RZ ;  /* 0x000000161bc9723e */ /* 0x000fe200048070ff */
[----:B------:R-:W-:Y:S02]  /*6900*/  HADD2.F32 R109, -RZ, R111.H0_H0 ;  /* 0x2000006fff6d7230 */ /* 0x000fe40000004100 */
[C---:B------:R-:W-:Y:S01]  /*6910*/  FMUL R26, R78.reuse, R30 ;  /* 0x0000001e4e1a7220 */ /* 0x040fe20000400000 */
[C---:B------:R-:W-:Y:S01]  /*6920*/  FMUL R31, R78.reuse, R31 ;  /* 0x0000001f4e1f7220 */ /* 0x040fe20000400000 */
[--C-:B------:R-:W-:Y:S01]  /*6930*/  HADD2.F32 R111, -RZ, R113.reuse.H0_H0 ;  /* 0x20000071ff6f7230 */ /* 0x100fe20000004100 */
[----:B------:R-:W-:Y:S01]  /*6940*/  F2FP.SATFINITE.E4M3.F32.PACK_AB_MERGE_C R201, R21, R20, R201 ;  /* 0x0000001415c9723e */ /* 0x000fe200048070c9 */
[C---:B------:R-:W-:Y:S01]  /*6950*/  FFMA R26, R81.reuse, R107, R26 ;  /* 0x0000006b511a7223 */ /* 0x040fe2000000001a */
[C---:B------:R-:W-:Y:S01]  /*6960*/  FFMA R31, R81.reuse, R110, R31 ;  /* 0x0000006e511f7223 */ /* 0x040fe2000000001f */
[C---:B------:R-:W-:Y:S01]  /*6970*/  FFMA R28, R81.reuse, R109, R28 ;  /* 0x0000006d511c7223 */ /* 0x040fe2000000001c */
[----:B------:R-:W-:Y:S01]  /*6980*/  F2FP.F16.E4M3.UNPACK_B R139, R162 ;  /* 0x000000a2ff8b723e */ /* 0x000fe200020006ff */
[----:B------:R-:W-:Y:S02]  /*6990*/  HADD2.F32 R114, -RZ, R113.H1_H1 ;  /* 0x30000071ff727230 */ /* 0x000fe40000004100 */
[----:B------:R-:W-:Y:S01]  /*69a0*/  FFMA R29, R81, R112, R29 ;  /* 0x00000070511d7223 */ /* 0x000fe2000000001d */
[----:B------:R-:W-:Y:S01]  /*69b0*/  F2FP.SATFINITE.E4M3.F32.PACK_AB_MERGE_C R202, R31, R26, RZ ;  /* 0x0000001a1fca723e */ /* 0x000fe200048070ff */
[----:B------:R-:W-:Y:S02]  /*69c0*/  HADD2.F32 R113, -RZ, R115.H0_H0 ;  /* 0x20000073ff717230 */ /* 0x000fe40000004100 */
[C---:B------:R-:W-:Y:S01]  /*69d0*/  FMUL R30, R78.reuse, R34 ;  /* 0x000000224e1e7220 */ /* 0x040fe20000400000 */
[----:B------:R-:W-:Y:S01]  /*69e0*/  HADD2.F32 R140, -RZ, R139.H1_H1 ;  /* 0x3000008bff8c7230 */ /* 0x000fe20000004100 */
[----:B------:R-:W-:Y:S01]  /*69f0*/  F2FP.SATFINITE.E4M3.F32.PACK_AB_MERGE_C R202, R25, R24, R202 ;  /* 0x0000001819ca723e */ /* 0x000fe200048070ca */
[C---:B------:R-:W-:Y:S01]  /*6a00*/  FMUL R35, R78.reuse, R35 ;  /* 0x000000234e237220 */ /* 0x040fe20000400000 */
[--C-:B------:R-:W-:Y:S02]  /*6a10*/  HADD2.F32 R115, -RZ, R117.reuse.H0_H0 ;  /* 0x20000075ff737230 */ /* 0x100fe40000004100 */
[C---:B------:R-:W-:Y:S01]  /*6a20*/  FFMA R30, R81.reuse, R111, R30 ;  /* 0x0000006f511e7223 */ /* 0x040fe2000000001e */
[----:B------:R-:W-:Y:S02]  /*6a30*/  HADD2.F32 R118, -RZ, R117.H1_H1 ;  /* 0x30000075ff767230 */ /* 0x000fe40000004100 */
[C---:B------:R-:W-:Y:S01]  /*6a40*/  FFMA R35, R81.reuse, R114, R35 ;  /* 0x0000007251237223 */ /* 0x040fe20000000023 */
[C---:B------:R-:W-:Y:S01]  /*6a50*/  FFMA R32, R81.reuse, R113, R32 ;  /* 0x0000007151207223 */ /* 0x040fe20000000020 */
[----:B------:R-:W-:Y:S01]  /*6a60*/  F2FP.F16.E4M3.UNPACK_B R141, R162.H1 ;  /* 0x000000a2ff8d723e */ /* 0x000fe200030006ff */
[----:B------:R-:W-:Y:S01]  /*6a70*/  FFMA R33, R81, R116, R33 ;  /* 0x0000007451217223 */ /* 0x000fe20000000021 */
[----:B------:R-:W-:Y:S01]  /*6a80*/  HADD2.F32 R117, -RZ, R119.H0_H0 ;  /* 0x20000077ff757230 */ /* 0x000fe20000004100 */
        /* <DEDUP_REMOVED lines=9> */
[----:B------:R1:W-:Y:S01]  /*6b20*/  STS.128 [R197+0x4010], R200 ;  /* 0x004010c8c5007388 */ /* 0x0003e20000000c00 */
[----:B------:R-:W-:Y:S01]  /*6b30*/  FFMA R37, R81, R120, R37 ;  /* 0x0000007851257223 */ /* 0x000fe20000000025 */
[----:B------:R-:W-:Y:S01]  /*6b40*/  F2FP.SATFINITE.E4M3.F32.PACK_AB_MERGE_C R204, R39, R34, RZ ;  /* 0x0000002227cc723e */ /* 0x000fe200048070ff */
[----:B------:R-:W-:Y:S02]  /*6b50*/  HADD2.F32 R122, -RZ, R121.H1_H1 ;  /* 0x30000079ff7a7230 */ /* 0x000fe40000004100 */
[C---:B------:R-:W-:Y:S01]  /*6b60*/  FMUL R38, R78.reuse, R42 ;  /* 0x0000002a4e267220 */ /* 0x040fe20000400000 */
[----:B------:R-:W-:Y:S01]  /*6b70*/  HADD2.F32 R121, -RZ, R123.H0_H0 ;  /* 0x2000007bff797230 */ /* 0x000fe20000004100 */
[----:B------:R-:W-:Y:S01]  /*6b80*/  F2FP.SATFINITE.E4M3.F32.PACK_AB_MERGE_C R204, R33, R32, R204 ;  /* 0x0000002021cc723e */ /* 0x000fe200048070cc */
[----:B------:R-:W-:Y:S02]  /*6b90*/  HADD2.F32 R144, -RZ, R143.H1_H1 ;  /* 0x3000008fff907230 */ /* 0x000fe40000004100 */
[C---:B------:R-:W-:Y:S01]  /*6ba0*/  FFMA R38, R81.reuse, R119, R38 ;  /* 0x0000007751267223 */ /* 0x040fe20000000026 */
[C---:B------:R-:W-:Y:S01]  /*6bb0*/  FMUL R43, R78.reuse, R43 ;  /* 0x0000002b4e2b7220 */ /* 0x040fe20000400000 */
[--C-:B------:R-:W-:Y:S02]  /*6bc0*/  HADD2.F32 R123, -RZ, R125.reuse.H0_H0 ;  /* 0x2000007dff7b7230 */ /* 0x100fe40000004100 */
[C---:B------:R-:W-:Y:S01]  /*6bd0*/  FMUL R42, R78.reuse, R46 ;  /* 0x0000002e4e2a7220 */ /* 0x040fe20000400000 */
[----:B------:R-:W-:Y:S02]  /*6be0*/  HADD2.F32 R126, -RZ, R125.H1_H1 ;  /* 0x3000007dff7e7230 */ /* 0x000fe40000004100 */
[C---:B------:R-:W-:Y:S01]  /*6bf0*/  FFMA R43, R81.reuse, R122, R43 ;  /* 0x0000007a512b7223 */ /* 0x040fe2000000002b */
[----:B------:R-:W-:Y:S01]  /*6c00*/  F2FP.F16.E4M3.UNPACK_B R145, R163.H1 ;  /* 0x000000a3ff91723e */ /* 0x000fe200030006ff */
[C---:B------:R-:W-:Y:S01]  /*6c10*/  FFMA R40, R81.reuse, R121, R40 ;  /* 0x0000007951287223 */ /* 0x040fe20000000028 */
[----:B------:R-:W-:Y:S01]  /*6c20*/  FFMA R41, R81, R124, R41 ;  /* 0x0000007c51297223 */ /* 0x000fe20000000029 */
[----:B------:R-:W-:Y:S01]  /*6c30*/  ISETP.NE.AND P0, PT, R193, RZ, PT ;  /* 0x000000ffc100720c */ /* 0x000fe20003f05270 */
[----:B------:R-:W-:Y:S01]  /*6c40*/  HADD2.F32 R125, -RZ, R127.H0_H0 ;  /* 0x2000007fff7d7230 */ /* 0x000fe20000004100 */
[----:B------:R-:W-:Y:S01]  /*6c50*/  F2FP.SATFINITE.E4M3.F32.PACK_AB_MERGE_C R205, R43, R38, RZ ;  /* 0x000000262bcd723e */ /* 0x000fe200048070ff */
[----:B------:R-:W-:Y:S01]  /*6c60*/  FFMA R42, R81, R123, R42 ;  /* 0x0000007b512a7223 */ /* 0x000fe2000000002a */
[C---:B------:R-:W-:Y:S01]  /*6c70*/  FMUL R47, R78.reuse, R47 ;  /* 0x0000002f4e2f7220 */ /* 0x040fe20000400000 */
[--C-:B------:R-:W-:Y:S01]  /*6c80*/  HADD2.F32 R127, -RZ, R129.reuse.H0_H0 ;  /* 0x20000081ff7f7230 */ /* 0x100fe20000004100 */
[----:B------:R-:W-:Y:S01]  /*6c90*/  F2FP.SATFINITE.E4M3.F32.PACK_AB_MERGE_C R205, R37, R36, R205 ;  /* 0x0000002425cd723e */ /* 0x000fe200048070cd */
[----:B------:R-:W-:Y:S02]  /*6ca0*/  HADD2.F32 R130, -RZ, R129.H1_H1 ;  /* 0x30000081ff827230 */ /* 0x000fe40000004100 */
[C---:B------:R-:W-:Y:S01]  /*6cb0*/  FFMA R47, R81.reuse, R126, R47 ;  /* 0x0000007e512f7223 */ /* 0x040fe2000000002f */
[C---:B------:R-:W-:Y:S01]  /*6cc0*/  FFMA R44, R81.reuse, R125, R44 ;  /* 0x0000007d512c7223 */ /* 0x040fe2000000002c */
[C---:B------:R-:W-:Y:S01]  /*6cd0*/  FFMA R45, R81.reuse, R128, R45 ;  /* 0x00000080512d7223 */ /* 0x040fe2000000002d */
[----:B------:R-:W-:Y:S02]  /*6ce0*/  HADD2.F32 R129, -RZ, R131.H0_H0 ;  /* 0x20000083ff817230 */ /* 0x000fe40000004100 */
[C---:B------:R-:W-:Y:S01]  /*6cf0*/  FMUL R46, R78.reuse, R50 ;  /* 0x000000324e2e7220 */ /* 0x040fe20000400000 */
[C---:B------:R-:W-:Y:S01]  /*6d00*/  FMUL R51, R78.reuse, R51 ;  /* 0x000000334e337220 */ /* 0x040fe20000400000 */
[--C-:B------:R-:W-:Y:S02]  /*6d10*/  HADD2.F32 R131, -RZ, R133.reuse.H0_H0 ;  /* 0x20000085ff837230 */ /* 0x100fe40000004100 */
[C---:B------:R-:W-:Y:S01]  /*6d20*/  FMUL R50, R78.reuse, R54 ;  /* 0x000000364e327220 */ /* 0x040fe20000400000 */
[C---:B------:R-:W-:Y:S01]  /*6d30*/  FFMA R46, R81.reuse, R127, R46 ;  /* 0x0000007f512e7223 */ /* 0x040fe2000000002e */
[----:B------:R-:W-:Y:S02]  /*6d40*/  HADD2.F32 R134, -RZ, R133.H1_H1 ;  /* 0x30000085ff867230 */ /* 0x000fe40000004100 */
[C---:B------:R-:W-:Y:S01]  /*6d50*/  FFMA R51, R81.reuse, R130, R51 ;  /* 0x0000008251337223 */ /* 0x040fe20000000033 */
[----:B------:R-:W-:Y:S02]  /*6d60*/  HADD2.F32 R133, -RZ, R135.H0_H0 ;  /* 0x20000087ff857230 */ /* 0x000fe40000004100 */
[C---:B------:R-:W-:Y:S01]  /*6d70*/  FMUL R55, R78.reuse, R55 ;  /* 0x000000374e377220 */ /* 0x040fe20000400000 */
[C---:B------:R-:W-:Y:S01]  /*6d80*/  FFMA R48, R81.reuse, R129, R48 ;  /* 0x0000008151307223 */ /* 0x040fe20000000030 */
[C---:B------:R-:W-:Y:S01]  /*6d90*/  FFMA R49, R81.reuse, R132, R49 ;  /* 0x0000008451317223 */ /* 0x040fe20000000031 */
[--C-:B------:R-:W-:Y:S02]  /*6da0*/  HADD2.F32 R135, -RZ, R137.reuse.H0_H0 ;  /* 0x20000089ff877230 */ /* 0x100fe40000004100 */
[C---:B------:R-:W-:Y:S01]  /*6db0*/  FFMA R50, R81.reuse, R131, R50 ;  /* 0x0000008351327223 */ /* 0x040fe20000000032 */
[----:B------:R-:W-:Y:S02]  /*6dc0*/  HADD2.F32 R138, -RZ, R137.H1_H1 ;  /* 0x30000089ff8a7230 */ /* 0x000fe40000004100 */
[C---:B------:R-:W-:Y:S01]  /*6dd0*/  FMUL R54, R78.reuse, R58 ;  /* 0x0000003a4e367220 */ /* 0x040fe20000400000 */
[----:B------:R-:W-:Y:S02]  /*6de0*/  HADD2.F32 R137, -RZ, R139.H0_H0 ;  /* 0x2000008bff897230 */ /* 0x000fe40000004100 */
[C---:B------:R-:W-:Y:S01]  /*6df0*/  FFMA R55, R81.reuse, R134, R55 ;  /* 0x0000008651377223 */ /* 0x040fe20000000037 */
        /* <DEDUP_REMOVED lines=16> */
[----:B------:R-:W-:Y:S01]  /*6f00*/  FFMA R63, R81, R142, R63 ;  /* 0x0000008e513f7223 */ /* 0x000fe2000000003f */
[----:B------:R-:W-:Y:S01]  /*6f10*/  FMUL R67, R78, R67 ;  /* 0x000000434e437220 */ /* 0x000fe20000400000 */
[----:B------:R-:W-:Y:S01]  /*6f20*/  F2FP.SATFINITE.E4M3.F32.PACK_AB_MERGE_C R206, R47, R42, RZ ;  /* 0x0000002a2fce723e */ /* 0x000fe200048070ff */
[----:B------:R-:W-:Y:S01]  /*6f30*/  FFMA R60, R81, R141, R60 ;  /* 0x0000008d513c7223 */ /* 0x000fe2000000003c */
[----:B------:R-:W-:Y:S01]  /*6f40*/  F2FP.SATFINITE.E4M3.F32.PACK_AB_MERGE_C R207, R51, R46, RZ ;  /* 0x0000002e33cf723e */ /* 0x000fe200048070ff */
[C---:B------:R-:W-:Y:S01]  /*6f50*/  FFMA R61, R81.reuse, R144, R61 ;  /* 0x00000090513d7223 */ /* 0x040fe2000000003d */
[C---:B------:R-:W-:Y:S01]  /*6f60*/  FFMA R62, R81.reuse, R143, R62 ;  /* 0x0000008f513e7223 */ /* 0x040fe2000000003e */
[----:B------:R-:W-:Y:S01]  /*6f70*/  FFMA R67, R81, R146, R67 ;  /* 0x0000009251437223 */ /* 0x000fe20000000043 */
[----:B------:R-:W-:Y:S02]  /*6f80*/  F2FP.SATFINITE.E4M3.F32.PACK_AB_MERGE_C R206, R41, R40, R206 ;  /* 0x0000002829ce723e */ /* 0x000fe400048070ce */
[----:B------:R-:W-:Y:S02]  /*6f90*/  F2FP.SATFINITE.E4M3.F32.PACK_AB_MERGE_C R207, R45, R44, R207 ;  /* 0x0000002c2dcf723e */ /* 0x000fe400048070cf */
[----:B------:R-:W-:Y:S02]  /*6fa0*/  F2FP.SATFINITE.E4M3.F32.PACK_AB_MERGE_C R212, R55, R50, RZ ;  /* 0x0000003237d4723e */ /* 0x000fe400048070ff */
[----:B------:R-:W-:Y:S01]  /*6fb0*/  F2FP.SATFINITE.E4M3.F32.PACK_AB_MERGE_C R213, R59, R54, RZ ;  /* 0x000000363bd5723e */ /* 0x000fe200048070ff */
[----:B------:R1:W-:Y:S01]  /*6fc0*/  STS.128 [R199+0x4020], R204 ;  /* 0x004020ccc7007388 */ /* 0x0003e20000000c00 */
[----:B------:R-:W-:Y:S02]  /*6fd0*/  F2FP.SATFINITE.E4M3.F32.PACK_AB_MERGE_C R214, R63, R58, RZ ;  /* 0x0000003a3fd6723e */ /* 0x000fe400048070ff */
[----:B------:R-:W-:Y:S02]  /*6fe0*/  F2FP.SATFINITE.E4M3.F32.PACK_AB_MERGE_C R215, R67, R62, RZ ;  /* 0x0000003e43d7723e */ /* 0x000fe400048070ff */
[----:B------:R-:W-:Y:S02]  /*6ff0*/  F2FP.SATFINITE.E4M3.F32.PACK_AB_MERGE_C R212, R49, R48, R212 ;  /* 0x0000003031d4723e */ /* 0x000fe400048070d4 */
[----:B------:R-:W-:Y:S02]  /*7000*/  F2FP.SATFINITE.E4M3.F32.PACK_AB_MERGE_C R213, R53, R52, R213 ;  /* 0x0000003435d5723e */ /* 0x000fe400048070d5 */
[----:B------:R-:W-:Y:S02]  /*7010*/  F2FP.SATFINITE.E4M3.F32.PACK_AB_MERGE_C R214, R57, R56, R214 ;  /* 0x0000003839d6723e */ /* 0x000fe400048070d6 */
[----:B------:R-:W-:Y:S02]  /*7020*/  F2FP.SATFINITE.E4M3.F32.PACK_AB_MERGE_C R215, R61, R60, R215 ;  /* 0x0000003c3dd7723e */ /* 0x000fe400048070d7 */
[----:B------:R-:W-:Y:S02]  /*7030*/  LEA R216, R181, UR49, 0x3 ;  /* 0x00000031b5d87c11 */ /* 0x000fe4000f8e18ff */
[----:B------:R-:W-:Y:S01]  /*7040*/  @P6 SHF.L.U32 R219, R180, 0x1f, RZ ;  /* 0x0000001fb4db6819 */ /* 0x000fe200000006ff */
[----:B------:R1:W-:Y:S01]  /*7050*/  STS.128 [R198+0x4010], R212 ;  /* 0x004010d4c6007388 */ /* 0x0003e20000000c00 */
[----:B------:R-:W-:Y:S01]  /*7060*/  @!PT LDS RZ, [RZ] ;  /* 0x00000000fffff984 */ /* 0x000fe20000000800 */
[----:B------:R-:W-:Y:S01]  /*7070*/  @!PT LDS RZ, [RZ] ;  /* 0x00000000fffff984 */ /* 0x000fe20000000800 */
[----:B------:R-:W-:Y:S01]  /*7080*/  @!PT LDS RZ, [RZ] ;  /* 0x00000000fffff984 */ /* 0x000fe20000000800 */
[----:B------:R-:W-:Y:S01]  /*7090*/  @!PT LDS RZ, [RZ] ;  /* 0x00000000fffff984 */ /* 0x000fe20000000800 */
[----:B------:R2:W-:Y:S07]  /*70a0*/  MEMBAR.ALL.CTA ;  /* 0x0000000000007992 */ /* 0x0005ee0000008000 */
[----:B--2---:R-:W2:Y:S02]  /*70b0*/  FENCE.VIEW.ASYNC.S ;  /* 0x00000000000073c6 */ /* 0x004ea40000000000 */
[----:B--2---:R-:W-:Y:S06]  /*70c0*/  BAR.SYNC.DEFER_BLOCKING 0x1, 0x80 ;  /* 0x0042000000007b1d */ /* 0x004fec0000010000 */
[----:B------:R-:W-:Y:S05]  /*70d0*/  @P0 BRA `(.L_x_113) ;  /* 0x0000000000280947 */ /* 0x000fea0003800000 */
[----:B------:R-:W-:Y:S02]  /*70e0*/  UIADD3 UR4, UPT, UPT, UR49, 0x4200, URZ ;  /* 0x0000420031047890 */ /* 0x000fe4000fffe0ff */
[----:B------:R-:W-:Y:S01]  /*70f0*/  UIADD3 UR6, UP0, UPT, UR52, 0x680, URZ ;  /* 0x0000068034067890 */ /* 0x000fe2000ff1e0ff */
[----:B------:R-:W-:Y:S03]  /*7100*/  UMOV UR43, UR36 ;  /* 0x00000024002b7c82 */ /* 0x000fe60008000000 */
[----:B------:R-:W-:Y:S01]  /*7110*/  MOV R192, UR4 ;  /* 0x0000000400c07c02 */ /* 0x000fe20008000f00 */
[----:B------:R-:W-:Y:S03]  /*7120*/  UIADD3.X UR7, UPT, UPT, URZ, UR53, URZ, UP0, !UPT ;  /* 0x00000035ff077290 */ /* 0x000fe600087fe4ff */
[----:B------:R-:W-:Y:S11]  /*7130*/  R2UR UR40, R192 ;  /* 0x00000000c02872ca */ /* 0x000ff600000e0000 */
[----:B------:R-:W-:Y:S02]  /*7140*/  @!UPT UIADD3 URZ, UPT, UPT, URZ, URZ, URZ ;  /* 0x000000fffffff290 */ /* 0x000fe4000fffe0ff */
[----:B------:R2:W-:Y:S01]  /*7150*/  UTMASTG.3D [UR40], [UR6] ;  /* 0x00000028060073b5 */ /* 0x0005e20008010000 */
[----:B------:R0:W-:Y:S01]  /*7160*/  UTMACMDFLUSH ;  /* 0x00000000000079b7 */ /* 0x0001e20000000000 */
[----:B--2---:R-:W-:Y:S04]  /*7170*/  DEPBAR.LE SB0, 0x1 ;  /* 0x000080400000791a */ /* 0x004fe80000000000 */
.L_x_113:
[----:B------:R-:W-:Y:S05]  /*7180*/  BSYNC.RECONVERGENT B0 ;  /* 0x0000000000007941 */ /* 0x000fea0003800200 */
.L_x_112:
[----:B------:R-:W-:Y:S06]  /*7190*/  BAR.SYNC.DEFER_BLOCKING 0x1, 0x80 ;  /* 0x0042000000007b1d */ /* 0x000fec0000010000 */
[----:B------:R-:W2:Y:S01]  /*71a0*/  @P6 SYNCS.PHASECHK.TRANS64.TRYWAIT P0, [R216+URZ+0x30], R219 ;  /* 0x000030dbd80065a7 */ /* 0x000ea200080011ff */
[----:B------:R-:W-:Y:S01]  /*71b0*/  BSSY B1, `(.L_x_114) ;  /* 0x0000023000017945 */ /* 0x000fe20003800000 */
[----:B--2---:R-:W-:Y:S03]  /*71c0*/  @P6 SEL R208, RZ, 0x1, !P0 ;  /* 0x00000001ffd06807 */ /* 0x004fe60004000000 */
[----:B------:R-:W-:Y:S05]  /*71d0*/  @!P6 BRA `(.L_x_115) ;  /* 0x000000000080e947 */ /* 0x000fea0003800000 */
[----:B------:R-:W-:Y:S01]  /*71e0*/  ISETP.NE.AND P1, PT, R209, RZ, PT ;  /* 0x000000ffd100720c */ /* 0x000fe20003f25270 */
[----:B------:R-:W-:Y:S01]  /*71f0*/  BSSY B0, `(.L_x_116) ;  /* 0x000000a000007945 */ /* 0x000fe20003800000 */
[----:B------:R-:W-:Y:S11]  /*7200*/  ISETP.NE.AND P0, PT, R208, RZ, PT ;  /* 0x000000ffd000720c */ /* 0x000ff60003f05270 */
[----:B------:R-:W-:Y:S04]  /*7210*/  @P1 IMAD R0, R181, 0x2000, R190 ;  /* 0x00002000b5001824 */ /* 0x000fe800078e02be */
[C---:B------:R-:W-:Y:S01]  /*7220*/  @P1 IMAD.IADD R211, R0.reuse, 0x1, R211 ;  /* 0x0000000100d31824 */ /* 0x040fe200078e02d3 */
[----:B------:R-:W-:Y:S03]  /*7230*/  @P1 IADD3 R217, PT, PT, R0, R217, RZ ;  /* 0x000000d900d91210 */ /* 0x000fe60007ffe0ff */
[----:B------:R-:W-:Y:S01]  /*7240*/  @P1 IMAD.IADD R210, R210, 0x1, R211 ;  /* 0x00000001d2d21824 */ /* 0x000fe200078e02d3 */
[----:B------:R-:W-:Y:S06]  /*7250*/  @P0 BRA `(.L_x_117) ;  /* 0x00000000000c0947 */ /* 0x000fec0003800000 */
[----:B------:R-:W-:Y:S04]  /*7260*/  SHF.L.U32 R3, R180, 0x1f, RZ ;  /* 0x0000001fb4037819 */ /* 0x000fe800000006ff */
[----:B------:R-:W2:Y:S02]  /*7270*/  SYNCS.PHASECHK.TRANS64.TRYWAIT P0, [R216+URZ+0x30], R3 ;  /* 0x00003003d80075a7 */ /* 0x000ea400080011ff */
[----:B--2---:R-:W-:Y:S05]  /*7280*/  @!P0 BRA `(.L_x_118) ;  /* 0x0000001c00ec8947 */ /* 0x004fea0003800000 */
.L_x_117:
[----:B------:R-:W-:Y:S05]  /*7290*/  BSYNC B0 ;  /* 0x0000000000007941 */ /* 0x000fea0003800000 */
.L_x_116:
[----:B------:R-:W-:Y:S01]  /*72a0*/  ISETP.NE.AND P0, PT, R209, RZ, PT ;  /* 0x000000ffd100720c */ /* 0x000fe20003f05270 */
[----:B--2---:R-:W-:Y:S02]  /*72b0*/  VIADD R3, R216, 0x40 ;  /* 0x00000040d8037836 */ /* 0x004fe40000000000 */
[----:B------:R-:W-:Y:S02]  /*72c0*/  IMAD.U32 R2, RZ, RZ, UR37 ;  /* 0x00000025ff027e24 */ /* 0x000fe4000f8e00ff */
[----:B------:R-:W-:Y:S03]  /*72d0*/  VIADD R181, R181, 0x1 ;  /* 0x00000001b5b57836 */ /* 0x000fe60000000000 */
[----:B------:R-:W-:Y:S05]  /*72e0*/  PRMT R2, R2, 0x654, R3 ;  /* 0x0000065402027816 */ /* 0x000fea0000000003 */
[----:B------:R2:W3:Y:S04]  /*72f0*/  @P0 LDS.128 R148, [R0] ;  /* 0x0000000000940984 */ /* 0x0004e80000000c00 */
[----:B------:R2:W4:Y:S04]  /*7300*/  @P0 LDS.128 R152, [R211+0x10] ;  /* 0x00001000d3980984 */ /* 0x0005280000000c00 */
        /* <DEDUP_REMOVED lines=13> */
.L_x_115:
[----:B------:R-:W-:Y:S05]  /*73e0*/  BSYNC B1 ;  /* 0x0000000000017941 */ /* 0x000fea0003800000 */
.L_x_114:
[----:B--2---:R-:W-:Y:S05]  /*73f0*/  VIADD R0, R80, 0x40 ;  /* 0x0000004050007836 */ /* 0x004fea0000000000 */
[----:B------:R-:W-:Y:S04]  /*7400*/  SHF.R.U32.HI R0, RZ, 0x15, R0 ;  /* 0x00000015ff007819 */ /* 0x000fe80000011600 */
[----:B------:R-:W-:Y:S11]  /*7410*/  LOP3.LUT P0, RZ, R0, 0x3, R173, 0x48, !PT ;  /* 0x0000000300ff7812 */ /* 0x000ff600078048ad */
[----:B------:R-:W-:Y:S02]  /*7420*/  @!UPT UIADD3 URZ, UPT, UPT, URZ, URZ, URZ ;  /* 0x000000fffffff290 */ /* 0x000fe4000fffe0ff */
[----:B------:R-:W-:Y:S05]  /*7430*/  @!P0 BRA `(.L_x_119) ;  /* 0x0000000000408947 */ /* 0x000fea0003800000 */
[----:B------:R-:W2:Y:S01]  /*7440*/  LDCU.64 UR8, c[0x4][0x70] ;  /* 0x01000e00ff0877ac */ /* 0x000ea20008000a00 */
[----:B------:R-:W-:Y:S01]  /*7450*/  MOV R3, 0x0 ;  /* 0x0000000000037802 */ /* 0x000fe20000000f00 */
[----:B------:R-:W-:Y:S02]  /*7460*/  HFMA2 R12, -RZ, RZ, 0, 5.9604644775390625e-08 ;  /* 0x00000001ff0c7431 */ /* 0x000fe400000001ff */
[----:B------:R-:W-:Y:S02]  /*7470*/  IMAD.MOV.U32 R8, RZ, RZ, 0x192 ;  /* 0x00000192ff087424 */ /* 0x000fe400078e00ff */
[----:B------:R-:W-:Y:S01]  /*7480*/  IMAD.MOV.U32 R13, RZ, RZ, RZ ;  /* 0x000000ffff0d7224 */ /* 0x000fe200078e00ff */
[----:B------:R-:W5:Y:S01]  /*7490*/  LDCU.64 UR6, c[0x4][0x78] ;  /* 0x01000f00ff0677ac */ /* 0x000f620008000a00 */
[----:B------:R-:W1:Y:S01]  /*74a0*/  LDC.64 R2, c[0x4][R3] ;  /* 0x0100000003027b82 */ /* 0x000e620000000a00 */
[----:B------:R-:W3:Y:S01]  /*74b0*/  LDCU.64 UR4, c[0x4][0x10] ;  /* 0x01000200ff0477ac */ /* 0x000ee20008000a00 */
[----:B--2---:R-:W-:Y:S01]  /*74c0*/  MOV R5, UR9 ;  /* 0x0000000900057c02 */ /* 0x004fe20008000f00 */
[----:B------:R-:W-:Y:S01]  /*74d0*/  IMAD.U32 R4, RZ, RZ, UR8 ;  /* 0x00000008ff047e24 */ /* 0x000fe2000f8e00ff */
[----:B-----5:R-:W-:Y:S01]  /*74e0*/  MOV R7, UR7 ;  /* 0x0000000700077c02 */ /* 0x020fe20008000f00 */
[----:B------:R-:W-:Y:S01]  /*74f0*/  IMAD.U32 R6, RZ, RZ, UR6 ;  /* 0x00000006ff067e24 */ /* 0x000fe2000f8e00ff */
[----:B---3--:R-:W-:Y:S01]  /*7500*/  MOV R11, UR5 ;  /* 0x00000005000b7c02 */ /* 0x008fe20008000f00 */
[----:B------:R-:W-:Y:S02]  /*7510*/  IMAD.U32 R10, RZ, RZ, UR4 ;  /* 0x00000004ff0a7e24 */ /* 0x000fe4000f8e00ff */
[----:B------:R-:W-:Y:S07]  /*7520*/  LEPC R20, `(.L_x_119) ;  /* 0x000000001014794e */ /* 0x000fee0000000000 */
[----:B-1--4-:R-:W-:Y:S05]  /*7530*/  CALL.ABS.NOINC R2 ;  /* 0x0000000002007343 */ /* 0x012fea0003c00000 */
.L_x_119:
[----:B------:R-:W-:Y:S01]  /*7540*/  ISETP.NE.AND P0, PT, R193, RZ, PT ;  /* 0x000000ffc100720c */ /* 0x000fe20003f05270 */
[----:B------:R-:W-:Y:S05]  /*7550*/  WARPSYNC.ALL ;  /* 0x0000000000007948 */ /* 0x000fea0003800000 */
[----:B------:R-:W-:Y:S01]  /*7560*/  R2UR UR4, R80 ;  /* 0x00000000500472ca */ /* 0x000fe200000e0000 */
[----:B------:R-:W-:Y:S01]  /*7570*/  BSSY.RECONVERGENT B0, `(.L_x_120) ;  /* 0x000011c000007945 */ /* 0x000fe20003800200 */
[----:B---3--:R-:W-:Y:S02]  /*7580*/  F2FP.F16.E4M3.UNPACK_B R11, R149 ;  /* 0x00000095ff0b723e */ /* 0x008fe400020006ff */
[----:B------:R-:W-:Y:S02]  /*7590*/  F2FP.F16.E4M3.UNPACK_B R10, R150 ;  /* 0x00000096ff0a723e */ /* 0x000fe400020006ff */
[----:B------:R-:W-:Y:S01]  /*75a0*/  F2FP.F16.E4M3.UNPACK_B R9, R151 ;  /* 0x00000097ff09723e */ /* 0x000fe200020006ff */
[--C-:B------:R-:W-:Y:S01]  /*75b0*/  HADD2.F32 R83, -RZ, R11.reuse.H0_H0 ;  /* 0x2000000bff537230 */ /* 0x100fe20000004100 */
[----:B----4-:R-:W-:Y:S01]  /*75c0*/  F2FP.F16.E4M3.UNPACK_B R8, R152 ;  /* 0x00000098ff08723e */ /* 0x010fe200020006ff */
[----:B------:R-:W-:Y:S01]  /*75d0*/  HADD2.F32 R84, -RZ, R11.H1_H1 ;  /* 0x3000000bff547230 */ /* 0x000fe20000004100 */
[----:B------:R-:W-:Y:S01]  /*75e0*/  F2FP.F16.E4M3.UNPACK_B R7, R153 ;  /* 0x00000099ff07723e */ /* 0x000fe200020006ff */
[--C-:B------:R-:W-:Y:S01]  /*75f0*/  HADD2.F32 R87, -RZ, R10.reuse.H0_H0 ;  /* 0x2000000aff577230 */ /* 0x100fe20000004100 */
[----:B------:R-:W-:Y:S01]  /*7600*/  F2FP.F16.E4M3.UNPACK_B R6, R154 ;  /* 0x0000009aff06723e */ /* 0x000fe200020006ff */
[----:B------:R-:W-:Y:S01]  /*7610*/  HADD2.F32 R88, -RZ, R10.H1_H1 ;  /* 0x3000000aff587230 */ /* 0x000fe20000004100 */
[----:B------:R-:W-:Y:S01]  /*7620*/  F2FP.F16.E4M3.UNPACK_B R5, R155 ;  /* 0x0000009bff05723e */ /* 0x000fe200020006ff */
[--C-:B------:R-:W-:Y:S01]  /*7630*/  HADD2.F32 R91, -RZ, R9.reuse.H0_H0 ;  /* 0x20000009ff5b7230 */ /* 0x100fe20000004100 */
[----:B-1----:R-:W-:Y:S01]  /*7640*/  F2FP.F16.E4M3.UNPACK_B R4, R156 ;  /* 0x0000009cff04723e */ /* 0x002fe200020006ff */
[----:B------:R-:W-:Y:S01]  /*7650*/  HADD2.F32 R93, -RZ, R9.H1_H1 ;  /* 0x30000009ff5d7230 */ /* 0x000fe20000004100 */
[-C--:B------:R-:W-:Y:S01]  /*7660*/  F2FP.F16.E4M3.UNPACK_B R2, R148.reuse ;  /* 0x00000094ff02723e */ /* 0x080fe200020006ff */
[--C-:B------:R-:W-:Y:S01]  /*7670*/  HADD2.F32 R94, -RZ, R8.reuse.H0_H0 ;  /* 0x20000008ff5e7230 */ /* 0x100fe20000004100 */
[----:B------:R-:W-:Y:S01]  /*7680*/  F2FP.F16.E4M3.UNPACK_B R148, R148.H1 ;  /* 0x00000094ff94723e */ /* 0x000fe200030006ff */
[----:B------:R-:W-:Y:S01]  /*7690*/  HADD2.F32 R97, -RZ, R8.H1_H1 ;  /* 0x30000008ff617230 */ /* 0x000fe20000004100 */
[----:B------:R-:W-:Y:S01]  /*76a0*/  F2FP.F16.E4M3.UNPACK_B R149, R149.H1 ;  /* 0x00000095ff95723e */ /* 0x000fe200030006ff */
[--C-:B------:R-:W-:Y:S01]  /*76b0*/  HADD2.F32 R98, -RZ, R7.reuse.H0_H0 ;  /* 0x20000007ff627230 */ /* 0x100fe20000004100 */
[----:B------:R-:W-:Y:S01]  /*76c0*/  F2FP.F16.E4M3.UNPACK_B R150, R150.H1 ;  /* 0x00000096ff96723e */ /* 0x000fe200030006ff */
[----:B------:R-:W-:Y:S01]  /*76d0*/  HADD2.F32 R101, -RZ, R7.H1_H1 ;  /* 0x30000007ff657230 */ /* 0x000fe20000004100 */
[----:B------:R-:W-:Y:S01]  /*76e0*/  F2FP.F16.E4M3.UNPACK_B R151, R151.H1 ;  /* 0x00000097ff97723e */ /* 0x000fe200030006ff */
[--C-:B------:R-:W-:Y:S01]  /*76f0*/  HADD2.F32 R102, -RZ, R6.reuse.H0_H0 ;  /* 0x20000006ff667230 */ /* 0x100fe20000004100 */
[----:B------:R-:W-:Y:S01]  /*7700*/  IADD3 R195, PT, PT, R195, 0xa0, RZ ;  /* 0x000000a0c3c37810 */ /* 0x000fe20007ffe0ff */
[----:B------:R-:W-:Y:S01]  /*7710*/  HADD2.F32 R105, -RZ, R6.H1_H1 ;  /* 0x30000006ff697230 */ /* 0x000fe20000004100 */
[----:B------:R-:W-:Y:S01]  /*7720*/  F2FP.F16.E4M3.UNPACK_B R138, R163 ;  /* 0x000000a3ff8a723e */ /* 0x000fe200020006ff */
[--C-:B------:R-:W-:Y:S01]  /*7730*/  HADD2.F32 R106, -RZ, R5.reuse.H0_H0 ;  /* 0x20000005ff6a7230 */ /* 0x100fe20000004100 */
[----:B------:R-:W-:Y:S01]  /*7740*/  LOP3.LUT R195, R195, 0xfefffff8, RZ, 0xc0, !PT ;  /* 0xfefffff8c3c37812 */ /* 0x000fe200078ec0ff */
[----:B------:R-:W-:Y:S01]  /*7750*/  HADD2.F32 R109, -RZ, R5.H1_H1 ;  /* 0x30000005ff6d7230 */ /* 0x000fe20000004100 */
[----:B------:R-:W-:Y:S01]  /*7760*/  F2FP.F16.E4M3.UNPACK_B R116, R157 ;  /* 0x0000009dff74723e */ /* 0x000fe200020006ff */
[--C-:B------:R-:W-:Y:S01]  /*7770*/  HADD2.F32 R110, -RZ, R4.reuse.H0_H0 ;  /* 0x20000004ff6e7230 */ /* 0x100fe20000004100 */
[----:B------:R-:W-:Y:S01]  /*7780*/  F2FP.F16.E4M3.UNPACK_B R120, R158 ;  /* 0x0000009eff78723e */ /* 0x000fe200020006ff */
[----:B------:R-:W-:Y:S01]  /*7790*/  HADD2.F32 R113, -RZ, R4.H1_H1 ;  /* 0x30000004ff717230 */ /* 0x000fe20000004100 */
[----:B------:R-:W-:Y:S01]  /*77a0*/  F2FP.F16.E4M3.UNPACK_B R124, R159 ;  /* 0x0000009fff7c723e */ /* 0x000fe200020006ff */
[----:B------:R-:W1:Y:S01]  /*77b0*/  LDTM.x64 R4, tmem[UR4+0x40] ;  /* 0x00004004000479ee */ /* 0x000e620008340000 */
[--C-:B------:R-:W-:Y:S01]  /*77c0*/  HADD2.F32 R0, -RZ, R2.reuse.H0_H0 ;  /* 0x20000002ff007230 */ /* 0x100fe20000004100 */
[----:B------:R-:W-:Y:S01]  /*77d0*/  NOP ;  /* 0x0000000000007918 */ /* 0x000fe20000000000 */
[----:B-1----:R1:W-:Y:S01]  /*77e0*/  SYNCS.ARRIVE.TRANS64.RED.A1T0 RZ, [R195+URZ], RZ ;  /* 0x000000ffc3ff79a7 */ /* 0x0023e200081004ff */
[----:B------:R-:W-:Y:S01]  /*77f0*/  HADD2.F32 R2, -RZ, R2.H1_H1 ;  /* 0x30000002ff027230 */ /* 0x000fe20000004100 */
[----:B------:R-:W-:Y:S01]  /*7800*/  F2FP.F16.E4M3.UNPACK_B R128, R160 ;  /* 0x000000a0ff80723e */ /* 0x000fe200020006ff */
[--C-:B------:R-:W-:Y:S01]  /*7810*/  HADD2.F32 R86, -RZ, R149.reuse.H1_H1 ;  /* 0x30000095ff567230 */ /* 0x100fe20000004100 */
[----:B------:R-:W-:Y:S01]  /*7820*/  F2FP.F16.E4M3.UNPACK_B R132, R161 ;  /* 0x000000a1ff84723e */ /* 0x000fe200020006ff */
[--C-:B------:R-:W-:Y:S01]  /*7830*/  HADD2.F32 R114, -RZ, R116.reuse.H0_H0 ;  /* 0x20000074ff727230 */ /* 0x100fe20000004100 */
[----:B------:R-:W-:Y:S01]  /*7840*/  F2FP.F16.E4M3.UNPACK_B R136, R162 ;  /* 0x000000a2ff88723e */ /* 0x000fe200020006ff */
[----:B------:R-:W-:Y:S01]  /*7850*/  HADD2.F32 R117, -RZ, R116.H1_H1 ;  /* 0x30000074ff757230 */ /* 0x000fe20000004100 */
[----:B------:R-:W-:Y:S01]  /*7860*/  F2FP.F16.E4M3.UNPACK_B R152, R152.H1 ;  /* 0x00000098ff98723e */ /* 0x000fe200030006ff */
        /* <DEDUP_REMOVED lines=12> */
[C---:B------:R-:W-:Y:S01]  /*7930*/  FMUL R4, R78.reuse, R4 ;  /* 0x000000044e047220 */ /* 0x040fe20000400000 */
[C---:B------:R-:W-:Y:S01]  /*7940*/  FMUL R5, R78.reuse, R5 ;  /* 0x000000054e057220 */ /* 0x040fe20000400000 */
[----:B------:R-:W-:Y:S02]  /*7950*/  HADD2.F32 R3, -RZ, R148.H0_H0 ;  /* 0x20000094ff037230 */ /* 0x000fe40000004100 */
        /* <DEDUP_REMOVED lines=9> */
[----:B------:R-:W-:Y:S02]  /*79f0*/  HADD2.F32 R130, -RZ, R132.H0_H0 ;  /* 0x20000084ff827230 */ /* 0x000fe40000004100 */
[C---:B------:R-:W-:Y:S01]  /*7a00*/  FMUL R6, R78.reuse, R6 ;  /* 0x000000064e067220 */ /* 0x040fe20000400000 */
[----:B------:R-:W-:Y:S02]  /*7a10*/  HADD2.F32 R82, -RZ, R148.H1_H1 ;  /* 0x30000094ff527230 */ /* 0x000fe40000004100 */
[C---:B------:R-:W-:Y:S01]  /*7a20*/  FMUL R7, R78.reuse, R7 ;  /* 0x000000074e077220 */ /* 0x040fe20000400000 */
[----:B------:R-:W-:Y:S02]  /*7a30*/  HADD2.F32 R85, -RZ, R149.H0_H0 ;  /* 0x20000095ff557230 */ /* 0x000fe40000004100 */
[C---:B------:R-:W-:Y:S01]  /*7a40*/  FFMA R6, R81.reuse, R3, R6 ;  /* 0x0000000351067223 */ /* 0x040fe20000000006 */
[----:B------:R-:W-:Y:S02]  /*7a50*/  HADD2.F32 R133, -RZ, R132.H1_H1 ;  /* 0x30000084ff857230 */ /* 0x000fe40000004100 */
[C---:B------:R-:W-:Y:S01]  /*7a60*/  FFMA R7, R81.reuse, R82, R7 ;  /* 0x0000005251077223 */ /* 0x040fe20000000007 */
[C---:B------:R-:W-:Y:S01]  /*7a70*/  FFMA R8, R81.reuse, R83, R8 ;  /* 0x0000005351087223 */ /* 0x040fe20000000008 */
[C---:B------:R-:W-:Y:S01]  /*7a80*/  FFMA R9, R81.reuse, R84, R9 ;  /* 0x0000005451097223 */ /* 0x040fe20000000009 */
[--C-:B------:R-:W-:Y:S02]  /*7a90*/  HADD2.F32 R82, -RZ, R138.reuse.H0_H0 ;  /* 0x2000008aff527230 */ /* 0x100fe40000004100 */
[C---:B------:R-:W-:Y:S01]  /*7aa0*/  FMUL R10, R78.reuse, R10 ;  /* 0x0000000a4e0a7220 */ /* 0x040fe20000400000 */
[----:B------:R-:W-:Y:S02]  /*7ab0*/  HADD2.F32 R83, -RZ, R138.H1_H1 ;  /* 0x3000008aff537230 */ /* 0x000fe40000004100 */
[C---:B------:R-:W-:Y:S01]  /*7ac0*/  FMUL R11, R78.reuse, R11 ;  /* 0x0000000b4e0b7220 */ /* 0x040fe20000400000 */
[----:B------:R-:W-:Y:S02]  /*7ad0*/  HADD2.F32 R89, -RZ, R150.H0_H0 ;  /* 0x20000096ff597230 */ /* 0x000fe40000004100 */
[C---:B------:R-:W-:Y:S01]  /*7ae0*/  FFMA R10, R81.reuse, R85, R10 ;  /* 0x00000055510a7223 */ /* 0x040fe2000000000a */
[--C-:B------:R-:W-:Y:S02]  /*7af0*/  HADD2.F32 R134, -RZ, R136.reuse.H0_H0 ;  /* 0x20000088ff867230 */ /* 0x100fe40000004100 */
[C---:B------:R-:W-:Y:S01]  /*7b00*/  FFMA R11, R81.reuse, R86, R11 ;  /* 0x00000056510b7223 */ /* 0x040fe2000000000b */
[C---:B------:R-:W-:Y:S01]  /*7b10*/  FFMA R12, R81.reuse, R87, R12 ;  /* 0x00000057510c7223 */ /* 0x040fe2000000000c */
[----:B------:R-:W-:Y:S01]  /*7b20*/  FFMA R13, R81, R88, R13 ;  /* 0x00000058510d7223 */ /* 0x000fe2000000000d */
[----:B------:R-:W-:Y:S01]  /*7b30*/  F2FP.SATFINITE.E4M3.F32.PACK_AB_MERGE_C R86, R7, R6, RZ ;  /* 0x000000060756723e */ /* 0x000fe200048070ff */
[C---:B------:R-:W-:Y:S01]  /*7b40*/  FMUL R7, R78.reuse, R20 ;  /* 0x000000144e077220 */ /* 0x040fe20000400000 */
[----:B------:R-:W-:Y:S01]  /*7b50*/  F2FP.SATFINITE.E4M3.F32.PACK_AB_MERGE_C R138, R11, R10, RZ ;  /* 0x0000000a0b8a723e */ /* 0x000fe200048070ff */
[C---:B------:R-:W-:Y:S01]  /*7b60*/  FMUL R10, R78.reuse, R21 ;  /* 0x000000154e0a7220 */ /* 0x040fe20000400000 */
[C---:B------:R-:W-:Y:S01]  /*7b70*/  FMUL R21, R78.reuse, R28 ;  /* 0x0000001c4e157220 */ /* 0x040fe20000400000 */
[----:B------:R-:W-:Y:S02]  /*7b80*/  HADD2.F32 R137, -RZ, R136.H1_H1 ;  /* 0x30000088ff897230 */ /* 0x000fe40000004100 */
[C---:B------:R-:W-:Y:S01]  /*7b90*/  FMUL R14, R78.reuse, R14 ;  /* 0x0000000e4e0e7220 */ /* 0x040fe20000400000 */
[----:B------:R-:W-:Y:S02]  /*7ba0*/  HADD2.F32 R90, -RZ, R150.H1_H1 ;  /* 0x30000096ff5a7230 */ /* 0x000fe40000004100 */
[C---:B------:R-:W-:Y:S01]  /*7bb0*/  FMUL R15, R78.reuse, R15 ;  /* 0x0000000f4e0f7220 */ /* 0x040fe20000400000 */
[--C-:B------:R-:W-:Y:S02]  /*7bc0*/  HADD2.F32 R92, -RZ, R151.reuse.H0_H0 ;  /* 0x20000097ff5c7230 */ /* 0x100fe40000004100 */
[C---:B------:R-:W-:Y:S01]  /*7bd0*/  FFMA R14, R81.reuse, R89, R14 ;  /* 0x00000059510e7223 */ /* 0x040fe2000000000e */
[----:B------:R-:W-:Y:S02]  /*7be0*/  HADD2.F32 R95, -RZ, R151.H1_H1 ;  /* 0x30000097ff5f7230 */ /* 0x000fe40000004100 */
[C---:B------:R-:W-:Y:S01]  /*7bf0*/  FFMA R15, R81.reuse, R90, R15 ;  /* 0x0000005a510f7223 */ /* 0x040fe2000000000f */
[C---:B------:R-:W-:Y:S01]  /*7c00*/  FFMA R0, R81.reuse, R91, R0 ;  /* 0x0000005b51007223 */ /* 0x040fe20000000000 */
[----:B------:R-:W-:Y:S01]  /*7c10*/  FFMA R2, R81, R93, R2 ;  /* 0x0000005d51027223 */ /* 0x000fe20000000002 */
[C---:B------:R-:W-:Y:S01]  /*7c20*/  FMUL R3, R78.reuse, R18 ;  /* 0x000000124e037220 */ /* 0x040fe20000400000 */
[C---:B------:R-:W-:Y:S01]  /*7c30*/  FMUL R18, R78.reuse, R25 ;  /* 0x000000194e127220 */ /* 0x040fe20000400000 */
[----:B------:R-:W-:Y:S01]  /*7c40*/  F2FP.SATFINITE.E4M3.F32.PACK_AB_MERGE_C R14, R15, R14, RZ ;  /* 0x0000000e0f0e723e */ /* 0x000fe200048070ff */
[C---:B------:R-:W-:Y:S01]  /*7c50*/  FMUL R25, R78.reuse, R32 ;  /* 0x000000204e197220 */ /* 0x040fe20000400000 */
[C---:B------:R-:W-:Y:S01]  /*7c60*/  FFMA R3, R81.reuse, R92, R3 ;  /* 0x0000005c51037223 */ /* 0x040fe20000000003 */
[C---:B------:R-:W-:Y:S01]  /*7c70*/  FMUL R6, R78.reuse, R19 ;  /* 0x000000134e067220 */ /* 0x040fe20000400000 */
[--C-:B------:R-:W-:Y:S02]  /*7c80*/  HADD2.F32 R96, -RZ, R152.reuse.H0_H0 ;  /* 0x20000098ff607230 */ /* 0x100fe40000004100 */
[C---:B------:R-:W-:Y:S01]  /*7c90*/  FMUL R11, R78.reuse, R22 ;  /* 0x000000164e0b7220 */ /* 0x040fe20000400000 */
[----:B------:R-:W-:Y:S02]  /*7ca0*/  HADD2.F32 R99, -RZ, R152.H1_H1 ;  /* 0x30000098ff637230 */ /* 0x000fe40000004100 */
[C---:B------:R-:W-:Y:S01]  /*7cb0*/  FFMA R6, R81.reuse, R95, R6 ;  /* 0x0000005f51067223 */ /* 0x040fe20000000006 */
[C---:B------:R-:W-:Y:S01]  /*7cc0*/  FFMA R7, R81.reuse, R94, R7 ;  /* 0x0000005e51077223 */ /* 0x040fe20000000007 */
[C---:B------:R-:W-:Y:S01]  /*7cd0*/  FFMA R10, R81.reuse, R97, R10 ;  /* 0x00000061510a7223 */ /* 0x040fe2000000000a */
[C---:B------:R-:W-:Y:S01]  /*7ce0*/  FFMA R11, R81.reuse, R96, R11 ;  /* 0x00000060510b7223 */ /* 0x040fe2000000000b */
[----:B------:R-:W-:Y:S01]  /*7cf0*/  FMUL R22, R78, R29 ;  /* 0x0000001d4e167220 */ /* 0x000fe20000400000 */
[----:B------:R-:W-:Y:S01]  /*7d00*/  F2FP.SATFINITE.E4M3.F32.PACK_AB_MERGE_C R3, R6, R3, RZ ;  /* 0x000000030603723e */ /* 0x000fe200048070ff */
[C---:B------:R-:W-:Y:S01]  /*7d10*/  FMUL R29, R78.reuse, R36 ;  /* 0x000000244e1d7220 */ /* 0x040fe20000400000 */
        /* <DEDUP_REMOVED lines=11> */
[----:B------:R-:W-:Y:S01]  /*7dd0*/  FMUL R20, R78, R27 ;  /* 0x0000001b4e147220 */ /* 0x000fe20000400000 */
[--C-:B------:R-:W-:Y:S01]  /*7de0*/  HADD2.F32 R104, -RZ, R154.reuse.H0_H0 ;  /* 0x2000009aff687230 */ /* 0x100fe20000004100 */
[----:B------:R-:W-:Y:S01]  /*7df0*/  F2FP.SATFINITE.E4M3.F32.PACK_AB_MERGE_C R16, R10, R7, R16 ;  /* 0x000000070a10723e */ /* 0x000fe20004807010 */
[----:B------:R-:W-:Y:S02]  /*7e00*/  HADD2.F32 R107, -RZ, R154.H1_H1 ;  /* 0x3000009aff6b7230 */ /* 0x000fe40000004100 */
[C---:B------:R-:W-:Y:S01]  /*7e10*/  FFMA R20, R81.reuse, R103, R20 ;  /* 0x0000006751147223 */ /* 0x040fe20000000014 */
[C---:B------:R-:W-:Y:S01]  /*7e20*/  FFMA R21, R81.reuse, R102, R21 ;  /* 0x0000006651157223 */ /* 0x040fe20000000015 */
[C---:B------:R-:W-:Y:S01]  /*7e30*/  FFMA R22, R81.reuse, R105, R22 ;  /* 0x0000006951167223 */ /* 0x040fe20000000016 */
[C---:B------:R-:W-:Y:S01]  /*7e40*/  FMUL R23, R78.reuse, R30 ;  /* 0x0000001e4e177220 */ /* 0x040fe20000400000 */
[----:B------:R-:W-:Y:S01]  /*7e50*/  FMUL R30, R78, R37 ;  /* 0x000000254e1e7220 */ /* 0x000fe20000400000 */
[----:B------:R-:W-:Y:S01]  /*7e60*/  F2FP.SATFINITE.E4M3.F32.PACK_AB_MERGE_C R19, R20, R19, RZ ;  /* 0x000000131413723e */ /* 0x000fe200048070ff */
[C---:B------:R-:W-:Y:S01]  /*7e70*/  FMUL R37, R78.reuse, R44 ;  /* 0x0000002c4e257220 */ /* 0x040fe20000400000 */
[C---:B------:R-:W-:Y:S01]  /*7e80*/  FFMA R23, R81.reuse, R104, R23 ;  /* 0x0000006851177223 */ /* 0x040fe20000000017 */
        /* <DEDUP_REMOVED lines=20> */
[----:B------:R-:W-:Y:S01]  /*7fd0*/  F2FP.F16.E4M3.UNPACK_B R159, R159.H1 ;  /* 0x0000009fff9f723e */ /* 0x000fe200030006ff */
[----:B------:R-:W-:Y:S01]  /*7fe0*/  FMUL R38, R78, R45 ;  /* 0x0000002d4e267220 */ /* 0x000fe20000400000 */
[----:B------:R-:W-:Y:S01]  /*7ff0*/  F2FP.SATFINITE.E4M3.F32.PACK_AB_MERGE_C R19, R28, R27, RZ ;  /* 0x0000001b1c13723e */ /* 0x000fe200048070ff */
[----:B------:R-:W-:Y:S01]  /*8000*/  FFMA R31, R81, R112, R31 ;  /* 0x00000070511f7223 */ /* 0x000fe2000000001f */
[C---:B------:R-:W-:Y:S01]  /*8010*/  FMUL R45, R78.reuse, R52 ;  /* 0x000000344e2d7220 */ /* 0x040fe20000400000 */
[C---:B------:R-:W-:Y:S01]  /*8020*/  FMUL R52, R78.reuse, R59 ;  /* 0x0000003b4e347220 */ /* 0x040fe20000400000 */
[----:B------:R-:W-:Y:S01]  /*8030*/  F2FP.F16.E4M3.UNPACK_B R160, R160.H1 ;  /* 0x000000a0ffa0723e */ /* 0x000fe200030006ff */
[C---:B------:R-:W-:Y:S01]  /*8040*/  FMUL R59, R78.reuse, R66 ;  /* 0x000000424e3b7220 */ /* 0x040fe20000400000 */
[----:B------:R-:W-:Y:S01]  /*8050*/  F2FP.SATFINITE.E4M3.F32.PACK_AB_MERGE_C R66, R13, R12, R14 ;  /* 0x0000000c0d42723e */ /* 0x000fe2000480700e */
        /* <DEDUP_REMOVED lines=11> */
[C---:B------:R-:W-:Y:S01]  /*8110*/  FFMA R35, R81.reuse, R116, R35 ;  /* 0x0000007451237223 */ /* 0x040fe20000000023 */
[C---:B------:R-:W-:Y:S01]  /*8120*/  FMUL R36, R78.reuse, R43 ;  /* 0x0000002b4e247220 */ /* 0x040fe20000400000 */
[--C-:B------:R-:W-:Y:S02]  /*8130*/  HADD2.F32 R120, -RZ, R158.reuse.H0_H0 ;  /* 0x2000009eff787230 */ /* 0x100fe40000004100 */
[C---:B------:R-:W-:Y:S01]  /*8140*/  FMUL R39, R78.reuse, R46 ;  /* 0x0000002e4e277220 */ /* 0x040fe20000400000 */
[----:B------:R-:W-:Y:S02]  /*8150*/  HADD2.F32 R123, -RZ, R158.H1_H1 ;  /* 0x3000009eff7b7230 */ /* 0x000fe40000004100 */
        /* <DEDUP_REMOVED lines=8> */
[C---:B------:R-:W-:Y:S01]  /*81e0*/  FFMA R40, R81.reuse, R123, R40 ;  /* 0x0000007b51287223 */ /* 0x040fe20000000028 */
[C---:B------:R-:W-:Y:S01]  /*81f0*/  FMUL R44, R78.reuse, R51 ;  /* 0x000000334e2c7220 */ /* 0x040fe20000400000 */
[C---:B------:R-:W-:Y:S01]  /*8200*/  FFMA R41, R81.reuse, R122, R41 ;  /* 0x0000007a51297223 */ /* 0x040fe20000000029 */
[C---:B------:R-:W-:Y:S01]  /*8210*/  FFMA R42, R81.reuse, R125, R42 ;  /* 0x0000007d512a7223 */ /* 0x040fe2000000002a */
[C---:B------:R-:W-:Y:S01]  /*8220*/  FMUL R46, R78.reuse, R53 ;  /* 0x000000354e2e7220 */ /* 0x040fe20000400000 */
[--C-:B------:R-:W-:Y:S02]  /*8230*/  HADD2.F32 R128, -RZ, R160.reuse.H0_H0 ;  /* 0x200000a0ff807230 */ /* 0x100fe40000004100 */
[C---:B------:R-:W-:Y:S01]  /*8240*/  FMUL R50, R78.reuse, R57 ;  /* 0x000000394e327220 */ /* 0x040fe20000400000 */
[C---:B------:R-:W-:Y:S01]  /*8250*/  FMUL R51, R78.reuse, R58 ;  /* 0x0000003a4e337220 */ /* 0x040fe20000400000 */
[C---:B------:R-:W-:Y:S01]  /*8260*/  FMUL R53, R78.reuse, R60 ;  /* 0x0000003c4e357220 */ /* 0x040fe20000400000 */
[C---:B------:R-:W-:Y:S01]  /*8270*/  FFMA R43, R81.reuse, R124, R43 ;  /* 0x0000007c512b7223 */ /* 0x040fe2000000002b */
[----:B------:R-:W-:Y:S02]  /*8280*/  HADD2.F32 R131, -RZ, R160.H1_H1 ;  /* 0x300000a0ff837230 */ /* 0x000fe40000004100 */
[C---:B------:R-:W-:Y:S01]  /*8290*/  FMUL R47, R78.reuse, R54 ;  /* 0x000000364e2f7220 */ /* 0x040fe20000400000 */
[C---:B------:R-:W-:Y:S01]  /*82a0*/  FMUL R57, R78.reuse, R64 ;  /* 0x000000404e397220 */ /* 0x040fe20000400000 */
[C---:B------:R-:W-:Y:S01]  /*82b0*/  FMUL R58, R78.reuse, R65 ;  /* 0x000000414e3a7220 */ /* 0x040fe20000400000 */
[C---:B------:R-:W-:Y:S01]  /*82c0*/  FMUL R60, R78.reuse, R67 ;  /* 0x000000434e3c7220 */ /* 0x040fe20000400000 */
[----:B------:R-:W-:Y:S01]  /*82d0*/  FFMA R44, R81, R127, R44 ;  /* 0x0000007f512c7223 */ /* 0x000fe2000000002c */
[C---:B------:R-:W-:Y:S01]  /*82e0*/  FMUL R48, R78.reuse, R55 ;  /* 0x000000374e307220 */ /* 0x040fe20000400000 */
[----:B------:R-:W-:Y:S01]  /*82f0*/  F2FP.SATFINITE.E4M3.F32.PACK_AB_MERGE_C R64, R5, R4, R86 ;  /* 0x000000040540723e */ /* 0x000fe20004807056 */
[----:B------:R-:W-:Y:S01]  /*8300*/  FFMA R45, R81, R126, R45 ;  /* 0x0000007e512d7223 */ /* 0x000fe2000000002d */
[----:B------:R-:W-:Y:S01]  /*8310*/  F2FP.SATFINITE.E4M3.F32.PACK_AB_MERGE_C R65, R9, R8, R138 ;  /* 0x000000080941723e */ /* 0x000fe2000480708a */
[----:B------:R-:W-:Y:S01]  /*8320*/  FMUL R49, R78, R56 ;  /* 0x000000384e317220 */ /* 0x000fe20000400000 */
[----:B------:R-:W-:Y:S01]  /*8330*/  F2FP.SATFINITE.E4M3.F32.PACK_AB_MERGE_C R67, R2, R0, R3 ;  /* 0x000000000243723e */ /* 0x000fe20004807003 */
[C---:B------:R-:W-:Y:S01]  /*8340*/  FFMA R46, R81.reuse, R129, R46 ;  /* 0x00000081512e7223 */ /* 0x040fe2000000002e */
[----:B------:R-:W-:Y:S01]  /*8350*/  F2FP.F16.E4M3.UNPACK_B R162, R162.H1 ;  /* 0x000000a2ffa2723e */ /* 0x000fe200030006ff */
[--C-:B------:R-:W-:Y:S02]  /*8360*/  HADD2.F32 R132, -RZ, R161.reuse.H0_H0 ;  /* 0x200000a1ff847230 */ /* 0x100fe40000004100 */
[C---:B------:R-:W-:Y:S01]  /*8370*/  FFMA R47, R81.reuse, R128, R47 ;  /* 0x00000080512f7223 */ /* 0x040fe2000000002f */
[----:B------:R1:W-:Y:S01]  /*8380*/  STS.128 [R172+UR49+0x6200], R64 ;  /* 0x00620040ac007988 */ /* 0x0003e20008000c31 */
[----:B------:R-:W-:Y:S02]  /*8390*/  HADD2.F32 R135, -RZ, R161.H1_H1 ;  /* 0x300000a1ff877230 */ /* 0x000fe40000004100 */
[C---:B------:R-:W-:Y:S01]  /*83a0*/  FFMA R48, R81.reuse, R131, R48 ;  /* 0x0000008351307223 */ /* 0x040fe20000000030 */
[C---:B------:R-:W-:Y:S01]  /*83b0*/  FFMA R49, R81.reuse, R130, R49 ;  /* 0x0000008251317223 */ /* 0x040fe20000000031 */
[----:B------:R-:W-:Y:S01]  /*83c0*/  F2FP.F16.E4M3.UNPACK_B R163, R163.H1 ;  /* 0x000000a3ffa3723e */ /* 0x000fe200030006ff */
[C---:B------:R-:W-:Y:S01]  /*83d0*/  FFMA R50, R81.reuse, R133, R50 ;  /* 0x0000008551327223 */ /* 0x040fe20000000032 */
[----:B------:R-:W-:Y:S01]  /*83e0*/  FMUL R54, R78, R61 ;  /* 0x0000003d4e367220 */ /* 0x000fe20000400000 */
[--C-:B------:R-:W-:Y:S01]  /*83f0*/  HADD2.F32 R136, -RZ, R162.reuse.H0_H0 ;  /* 0x200000a2ff887230 */ /* 0x100fe20000004100 */
[----:B------:R1:W-:Y:S01]  /*8400*/  STS.128 [R197+0x6010], R16 ;  /* 0x00601010c5007388 */ /* 0x0003e20000000c00 */
[----:B------:R-:W-:Y:S01]  /*8410*/  F2FP.SATFINITE.E4M3.F32.PACK_AB_MERGE_C R35, R36, R35, RZ ;  /* 0x000000232423723e */ /* 0x000fe200048070ff */
[C---:B------:R-:W-:Y:S01]  /*8420*/  FFMA R51, R81.reuse, R132, R51 ;  /* 0x0000008451337223 */ /* 0x040fe20000000033 */
[----:B------:R-:W-:Y:S01]  /*8430*/  F2FP.SATFINITE.E4M3.F32.PACK_AB_MERGE_C R39, R40, R39, RZ ;  /* 0x000000272827723e */ /* 0x000fe200048070ff */
[----:B------:R-:W-:Y:S02]  /*8440*/  HADD2.F32 R139, -RZ, R162.H1_H1 ;  /* 0x300000a2ff8b7230 */ /* 0x000fe40000004100 */
[C---:B------:R-:W-:Y:S01]  /*8450*/  FMUL R55, R78.reuse, R62 ;  /* 0x0000003e4e377220 */ /* 0x040fe20000400000 */
[C---:B------:R-:W-:Y:S01]  /*8460*/  FFMA R52, R81.reuse, R135, R52 ;  /* 0x0000008751347223 */ /* 0x040fe20000000034 */
[----:B------:R-:W-:Y:S01]  /*8470*/  FMUL R56, R78, R63 ;  /* 0x0000003f4e387220 */ /* 0x000fe20000400000 */
[C---:B------:R-:W-:Y:S01]  /*8480*/  FFMA R53, R81.reuse, R134, R53 ;  /* 0x0000008651357223 */ /* 0x040fe20000000035 */
[C---:B------:R-:W-:Y:S01]  /*8490*/  FFMA R54, R81.reuse, R137, R54 ;  /* 0x0000008951367223 */ /* 0x040fe20000000036 */
[--C-:B------:R-:W-:Y:S02]  /*84a0*/  HADD2.F32 R84, -RZ, R163.reuse.H0_H0 ;  /* 0x200000a3ff547230 */ /* 0x100fe40000004100 */
[C---:B------:R-:W-:Y:S01]  /*84b0*/  FFMA R55, R81.reuse, R136, R55 ;  /* 0x0000008851377223 */ /* 0x040fe20000000037 */
[----:B------:R-:W-:Y:S02]  /*84c0*/  HADD2.F32 R85, -RZ, R163.H1_H1 ;  /* 0x300000a3ff557230 */ /* 0x000fe40000004100 */
[C---:B------:R-:W-:Y:S01]  /*84d0*/  FFMA R56, R81.reuse, R139, R56 ;  /* 0x0000008b51387223 */ /* 0x040fe20000000038 */
[----:B------:R-:W-:Y:S01]  /*84e0*/  F2FP.SATFINITE.E4M3.F32.PACK_AB_MERGE_C R43, R44, R43, RZ ;  /* 0x0000002b2c2b723e */ /* 0x000fe200048070ff */
[C---:B------:R-:W-:Y:S01]  /*84f0*/  FFMA R57, R81.reuse, R82, R57 ;  /* 0x0000005251397223 */ /* 0x040fe20000000039 */
[C---:B------:R-:W-:Y:S01]  /*8500*/  FFMA R58, R81.reuse, R83, R58 ;  /* 0x00000053513a7223 */ /* 0x040fe2000000003a */
[C---:B------:R-:W-:Y:S01]  /*8510*/  FFMA R59, R81.reuse, R84, R59 ;  /* 0x00000054513b7223 */ /* 0x040fe2000000003b */
[----:B------:R-:W-:Y:S01]  /*8520*/  F2FP.SATFINITE.E4M3.F32.PACK_AB_MERGE_C R33, R34, R33, R35 ;  /* 0x000000212221723e */ /* 0x000fe20004807023 */
[----:B------:R-:W-:Y:S01]  /*8530*/  FFMA R60, R81, R85, R60 ;  /* 0x00000055513c7223 */ /* 0x000fe2000000003c */
[----:B------:R-:W-:Y:S02]  /*8540*/  F2FP.SATFINITE.E4M3.F32.PACK_AB_MERGE_C R32, R30, R29, R32 ;  /* 0x0000001d1e20723e */ /* 0x000fe40004807020 */
        /* <DEDUP_REMOVED lines=11> */
[----:B------:R-:W-:Y:S03]  /*8600*/  IADD3 R76, PT, PT, R76, 0x1, RZ ;  /* 0x000000014c4c7810 */ /* 0x000fe60007ffe0ff */
        /* <DEDUP_REMOVED lines=9> */
[----:B------:R-:W-:Y:S02]  /*86a0*/  UIADD3 UR8, UP0, UPT, UR52, 0x680, URZ ;  /* 0x0000068034087890 */ /* 0x000fe4000ff1e0ff */
[----:B------:R-:W-:Y:S02]  /*86b0*/  UIADD3 UR5, UPT, UPT, UR41, 0x40, URZ ;  /* 0x0000004029057890 */ /* 0x000fe4000fffe0ff */
[----:B------:R-:W-:Y:S02]  /*86c0*/  UIADD3 UR4, UPT, UPT, UR49, 0x6200, URZ ;  /* 0x0000620031047890 */ /* 0x000fe4000fffe0ff */
[----:B------:R-:W-:Y:S01]  /*86d0*/  UIADD3.X UR9, UPT, UPT, URZ, UR53, URZ, UP0, !UPT ;  /* 0x00000035ff097290 */ /* 0x000fe200087fe4ff */
[----:B------:R-:W-:Y:S01]  /*86e0*/  UMOV UR6, UR42 ;  /* 0x0000002a00067c82 */ /* 0x000fe20008000000 */
[----:B------:R-:W-:Y:S07]  /*86f0*/  UMOV UR7, UR36 ;  /* 0x0000002400077c82 */ /* 0x000fee0008000000 */
[----:B------:R2:W-:Y:S01]  /*8700*/  UTMASTG.3D [UR4], [UR8] ;  /* 0x00000004080073b5 */ /* 0x0005e20008010000 */
[----:B------:R0:W-:Y:S01]  /*8710*/  UTMACMDFLUSH ;  /* 0x00000000000079b7 */ /* 0x0001e20000000000 */
[----:B--2---:R-:W-:Y:S04]  /*8720*/  DEPBAR.LE SB0, 0x1 ;  /* 0x000080400000791a */ /* 0x004fe80000000000 */
.L_x_121:
[----:B------:R-:W-:Y:S05]  /*8730*/  BSYNC.RECONVERGENT B0 ;  /* 0x0000000000007941 */ /* 0x000fea0003800200 */
.L_x_120:
[----:B------:R-:W-:Y:S01]  /*8740*/  BAR.SYNC.DEFER_BLOCKING 0x1, 0x80 ;  /* 0x0042000000007b1d */ /* 0x000fe20000010000 */
[----:B------:R-:W-:Y:S01]  /*8750*/  ISETP.NE.AND P2, PT, R194, RZ, PT ;  /* 0x000000ffc200720c */ /* 0x000fe20003f45270 */
[----:B------:R-:W-:Y:S01]  /*8760*/  IMAD.IADD R20, R75, 0x1, R147 ;  /* 0x000000014b147824 */ /* 0x000fe200078e0293 */
[----:B------:R-:W-:Y:S01]  /*8770*/  ISETP.NE.AND P0, PT, R196, 0x2, PT ;  /* 0x00000002c400780c */ /* 0x000fe20003f05270 */
[----:B------:R-:W-:Y:S01]  /*8780*/  IMAD.IADD R21, R77, 0x1, R170 ;  /* 0x000000014d157824 */ /* 0x000fe200078e02aa */
[----:B------:R-:W-:Y:S02]  /*8790*/  ISETP.NE.AND P1, PT, R76, 0x4, PT ;  /* 0x000000044c00780c */ /* 0x000fe40003f25270 */
[----:B------:R-:W-:Y:S02]  /*87a0*/  SEL R3, RZ, 0x1, P0 ;  /* 0x00000001ff037807 */ /* 0x000fe40000000000 */
[----:B------:R-:W-:Y:S02]  /*87b0*/  SEL R0, RZ, 0x1, P1 ;  /* 0x00000001ff007807 */ /* 0x000fe40000800000 */
[----:B------:R-:W-:Y:S02]  /*87c0*/  LOP3.LUT R182, R182, R3, RZ, 0x3c, !PT ;  /* 0x00000003b6b67212 */ /* 0x000fe400078e3cff */
[----:B------:R-:W-:Y:S02]  /*87d0*/  LOP3.LUT R183, R183, R0, RZ, 0x3c, !PT ;  /* 0x00000000b7b77212 */ /* 0x000fe400078e3cff */
[----:B------:R-:W-:Y:S02]  /*87e0*/  @P2 R2UR UR36, R179 ;  /* 0x00000000b32422ca */ /* 0x000fe400000e0000 */
[----:B------:R-:W-:Y:S02]  /*87f0*/  SEL R196, R196, RZ, P0 ;  /* 0x000000ffc4c47207 */ /* 0x000fe40000000000 */
[----:B------:R-:W-:Y:S01]  /*8800*/  SEL R76, R76, RZ, P1 ;  /* 0x000000ff4c4c7207 */ /* 0x000fe20000800000 */
[----:B------:R-:W-:Y:S10]  /*8810*/  @P2 BRA `(.L_x_122) ;  /* 0xffffffc400c02947 */ /* 0x000ff4000383ffff */
[----:B------:R-:W-:Y:S05]  /*8820*/  EXIT ;  /* 0x000000000000794d */ /* 0x000fea0003800000 */
.L_x_24:
[----:B--2---:R2:W4:Y:S02]  /*8830*/  SYNCS.PHASECHK.TRANS64.TRYWAIT P0, [R3+URZ+0xd0], R2 ;  /* 0x0000d002030075a7 */ /* 0x00452400080011ff */
[----:B----4-:R-:W-:Y:S05]  /*8840*/  @!P0 NANOSLEEP.SYNCS 0x989680 ;  /* 0x009896800000895d */ /* 0x010fea0003900000 */
[----:B------:R-:W4:Y:S02]  /*8850*/  @!P0 SYNCS.PHASECHK.TRANS64 P0, [R3+URZ+0xd0], R2 ;  /* 0x0000d002030085a7 */ /* 0x000f2400080010ff */
[----:B----4-:R-:W-:Y:S05]  /*8860*/  @!P0 BRA `(.L_x_24) ;  /* 0xfffffffc00f08947 */ /* 0x010fea000383ffff */
[----:B------:R-:W-:Y:S05]  /*8870*/  BRA `(.L_x_123) ;  /* 0xffffff8c00cc7947 */ /* 0x000fea000383ffff */
.L_x_27:
[----:B-1----:R-:W-:-:S07]  /*8880*/  MOV R2, UR33 ;  /* 0x0000002100027c02 */ /* 0x002fce0008000f00 */
.L_x_124:
[----:B-1----:R1:W2:Y:S02]  /*8890*/  SYNCS.PHASECHK.TRANS64.TRYWAIT P0, [R2+URZ+0x18], R5 ;  /* 0x00001805020075a7 */ /* 0x0022a400080011ff */
[----:B--2---:R-:W-:Y:S05]  /*88a0*/  @!P0 NANOSLEEP.SYNCS 0x989680 ;  /* 0x009896800000895d */ /* 0x004fea0003900000 */
[----:B------:R-:W2:Y:S02]  /*88b0*/  @!P0 SYNCS.PHASECHK.TRANS64 P0, [R2+URZ+0x18], R5 ;  /* 0x00001805020085a7 */ /* 0x000ea400080010ff */
[----:B--2---:R-:W-:Y:S05]  /*88c0*/  @!P0 BRA `(.L_x_124) ;  /* 0xfffffffc00f08947 */ /* 0x004fea000383ffff */
[----:B------:R-:W-:Y:S05]  /*88d0*/  BRA `(.L_x_26) ;  /* 0xffffff9000347947 */ /* 0x000fea000383ffff */
.L_x_34:
[----:B-1----:R-:W-:-:S07]  /*88e0*/  MOV R2, UR17 ;  /* 0x0000001100027c02 */ /* 0x002fce0008000f00 */
.L_x_125:
[----:B-1----:R1:W2:Y:S02]  /*88f0*/  SYNCS.PHASECHK.TRANS64.TRYWAIT P0, [R2+URZ+0x18], R5 ;  /* 0x00001805020075a7 */ /* 0x0022a400080011ff */
[----:B--2---:R-:W-:Y:S05]  /*8900*/  @!P0 NANOSLEEP.SYNCS 0x989680 ;  /* 0x009896800000895d */ /* 0x004fea0003900000 */
[----:B------:R-:W2:Y:S02]  /*8910*/  @!P0 SYNCS.PHASECHK.TRANS64 P0, [R2+URZ+0x18], R5 ;  /* 0x00001805020085a7 */ /* 0x000ea400080010ff */
[----:B--2---:R-:W-:Y:S05]  /*8920*/  @!P0 BRA `(.L_x_125) ;  /* 0xfffffffc00f08947 */ /* 0x004fea000383ffff */
[----:B------:R-:W-:Y:S05]  /*8930*/  BRA `(.L_x_33) ;  /* 0xffffff9000f07947 */ /* 0x000fea000383ffff */
.L_x_39:
[----:B-1----:R1:W2:Y:S02]  /*8940*/  SYNCS.PHASECHK.TRANS64.TRYWAIT P0, [R2+URZ+0x60], R3 ;  /* 0x00006003020075a7 */ /* 0x0022a400080011ff */
[----:B--2---:R-:W-:Y:S05]  /*8950*/  @!P0 NANOSLEEP.SYNCS 0x989680 ;  /* 0x009896800000895d */ /* 0x004fea0003900000 */
[----:B------:R-:W2:Y:S02]  /*8960*/  @!P0 SYNCS.PHASECHK.TRANS64 P0, [R2+URZ+0x60], R3 ;  /* 0x00006003020085a7 */ /* 0x000ea400080010ff */
[----:B--2---:R-:W-:Y:S05]  /*8970*/  @!P0 BRA `(.L_x_39) ;  /* 0xfffffffc00f08947 */ /* 0x004fea000383ffff */
[----:B------:R-:W-:Y:S05]  /*8980*/  BRA `(.L_x_126) ;  /* 0xffffff9400947947 */ /* 0x000fea000383ffff */
.L_x_43:
[----:B---3--:R-:W-:-:S07]  /*8990*/  MOV R0, UR5 ;  /* 0x0000000500007c02 */ /* 0x008fce0008000f00 */
.L_x_127:
[----:B-1----:R1:W2:Y:S02]  /*89a0*/  SYNCS.PHASECHK.TRANS64.TRYWAIT P0, [R0+URZ], R3 ;  /* 0x00000003000075a7 */ /* 0x0022a400080011ff */
[----:B--2---:R-:W-:Y:S05]  /*89b0*/  @!P0 NANOSLEEP.SYNCS 0x989680 ;  /* 0x009896800000895d */ /* 0x004fea0003900000 */
[----:B------:R-:W2:Y:S02]  /*89c0*/  @!P0 SYNCS.PHASECHK.TRANS64 P0, [R0+URZ], R3 ;  /* 0x00000003000085a7 */ /* 0x000ea400080010ff */
[----:B--2---:R-:W-:Y:S05]  /*89d0*/  @!P0 BRA `(.L_x_127) ;  /* 0xfffffffc00f08947 */ /* 0x004fea000383ffff */
[----:B------:R-:W-:Y:S05]  /*89e0*/  BRA `(.L_x_128) ;  /* 0xffffff9c00047947 */ /* 0x000fea000383ffff */
.L_x_44:
[----:B---3--:R-:W-:-:S07]  /*89f0*/  MOV R0, UR5 ;  /* 0x0000000500007c02 */ /* 0x008fce0008000f00 */
.L_x_129:
[----:B-1----:R1:W2:Y:S02]  /*8a00*/  SYNCS.PHASECHK.TRANS64.TRYWAIT P0, [R0+URZ], R3 ;  /* 0x00000003000075a7 */ /* 0x0022a400080011ff */
[----:B--2---:R-:W-:Y:S05]  /*8a10*/  @!P0 NANOSLEEP.SYNCS 0x989680 ;  /* 0x009896800000895d */ /* 0x004fea0003900000 */
[----:B------:R-:W2:Y:S02]  /*8a20*/  @!P0 SYNCS.PHASECHK.TRANS64 P0, [R0+URZ], R3 ;  /* 0x00000003000085a7 */ /* 0x000ea400080010ff */
[----:B--2---:R-:W-:Y:S05]  /*8a30*/  @!P0 BRA `(.L_x_129) ;  /* 0xfffffffc00f08947 */ /* 0x004fea000383ffff */
[----:B------:R-:W-:Y:S05]  /*8a40*/  BRA `(.L_x_130) ;  /* 0xffffff9c00107947 */ /* 0x000fea000383ffff */
.L_x_47:
[----:B-1----:R1:W2:Y:S02]  /*8a50*/  SYNCS.PHASECHK.TRANS64.TRYWAIT P0, [R0+URZ+0xc0], R5 ;  /* 0x0000c005000075a7 */ /* 0x0022a400080011ff */
[----:B--2---:R-:W-:Y:S05]  /*8a60*/  @!P0 NANOSLEEP.SYNCS 0x989680 ;  /* 0x009896800000895d */ /* 0x004fea0003900000 */
[----:B------:R-:W2:Y:S02]  /*8a70*/  @!P0 SYNCS.PHASECHK.TRANS64 P0, [R0+URZ+0xc0], R5 ;  /* 0x0000c005000085a7 */ /* 0x000ea400080010ff */
[----:B--2---:R-:W-:Y:S05]  /*8a80*/  @!P0 BRA `(.L_x_47) ;  /* 0xfffffffc00f08947 */ /* 0x004fea000383ffff */
[----:B------:R-:W-:Y:S05]  /*8a90*/  BRA `(.L_x_131) ;  /* 0xffffff9c00707947 */ /* 0x000fea000383ffff */
.L_x_48:
[----:B------:R-:W-:-:S07]  /*8aa0*/  MOV R0, UR5 ;  /* 0x0000000500007c02 */ /* 0x000fce0008000f00 */
.L_x_132:
[----:B-1----:R1:W2:Y:S02]  /*8ab0*/  SYNCS.PHASECHK.TRANS64.TRYWAIT P0, [R0+URZ+0x70], R7 ;  /* 0x00007007000075a7 */ /* 0x0022a400080011ff */
[----:B--2---:R-:W-:Y:S05]  /*8ac0*/  @!P0 NANOSLEEP.SYNCS 0x989680 ;  /* 0x009896800000895d */ /* 0x004fea0003900000 */
[----:B------:R-:W2:Y:S02]  /*8ad0*/  @!P0 SYNCS.PHASECHK.TRANS64 P0, [R0+URZ+0x70], R7 ;  /* 0x00007007000085a7 */ /* 0x000ea400080010ff */
[----:B--2---:R-:W-:Y:S05]  /*8ae0*/  @!P0 BRA `(.L_x_132) ;  /* 0xfffffffc00f08947 */ /* 0x004fea000383ffff */
[----:B------:R-:W-:Y:S05]  /*8af0*/  BRA `(.L_x_133) ;  /* 0xffffff9c00807947 */ /* 0x000fea000383ffff */
.L_x_49:
[----:B-1----:R1:W2:Y:S02]  /*8b00*/  SYNCS.PHASECHK.TRANS64.TRYWAIT P1, [R0+URZ+0x60], R5 ;  /* 0x00006005000075a7 */ /* 0x0022a400080211ff */
[----:B--2---:R-:W-:Y:S05]  /*8b10*/  @!P1 NANOSLEEP.SYNCS 0x989680 ;  /* 0x009896800000995d */ /* 0x004fea0003900000 */
[----:B------:R-:W2:Y:S02]  /*8b20*/  @!P1 SYNCS.PHASECHK.TRANS64 P1, [R0+URZ+0x60], R5 ;  /* 0x00006005000095a7 */ /* 0x000ea400080210ff */
[----:B--2---:R-:W-:Y:S05]  /*8b30*/  @!P1 BRA `(.L_x_49) ;  /* 0xfffffffc00f09947 */ /* 0x004fea000383ffff */
[----:B------:R-:W-:Y:S05]  /*8b40*/  BRA `(.L_x_134) ;  /* 0xffffff9c00b07947 */ /* 0x000fea000383ffff */
.L_x_52:
[----:B------:R-:W-:-:S07]  /*8b50*/  MOV R0, UR5 ;  /* 0x0000000500007c02 */ /* 0x000fce0008000f00 */
.L_x_135:
[----:B-1----:R1:W2:Y:S02]  /*8b60*/  SYNCS.PHASECHK.TRANS64.TRYWAIT P0, [R0+URZ+0x70], R3 ;  /* 0x00007003000075a7 */ /* 0x0022a400080011ff */
[----:B--2---:R-:W-:Y:S05]  /*8b70*/  @!P0 NANOSLEEP.SYNCS 0x989680 ;  /* 0x009896800000895d */ /* 0x004fea0003900000 */
[----:B------:R-:W2:Y:S02]  /*8b80*/  @!P0 SYNCS.PHASECHK.TRANS64 P0, [R0+URZ+0x70], R3 ;  /* 0x00007003000085a7 */ /* 0x000ea400080010ff */
[----:B--2---:R-:W-:Y:S05]  /*8b90*/  @!P0 BRA `(.L_x_135) ;  /* 0xfffffffc00f08947 */ /* 0x004fea000383ffff */
[----:B------:R-:W-:Y:S05]  /*8ba0*/  BRA `(.L_x_51) ;  /* 0xffffffa000047947 */ /* 0x000fea000383ffff */
.L_x_61:
[----:B-1----:R-:W-:-:S04]  /*8bb0*/  MOV R4, UR6 ;  /* 0x0000000600047c02 */ /* 0x002fc80008000f00 */
[----:B------:R1:W2:Y:S03]  /*8bc0*/  SYNCS.PHASECHK.TRANS64.TRYWAIT P0, [R4+URZ+0x8], R5 ;  /* 0x00000805040075a7 */ /* 0x0002a600080011ff */
[----:B--2---:R-:W-:Y:S05]  /*8bd0*/  @!P0 NANOSLEEP.SYNCS 0x989680 ;  /* 0x009896800000895d */ /* 0x004fea0003900000 */
[----:B------:R-:W2:Y:S02]  /*8be0*/  @!P0 SYNCS.PHASECHK.TRANS64 P0, [R4+URZ+0x8], R5 ;  /* 0x00000805040085a7 */ /* 0x000ea400080010ff */
[----:B--2---:R-:W-:Y:S05]  /*8bf0*/  @!P0 BRA `(.L_x_61) ;  /* 0xfffffffc00ec8947 */ /* 0x004fea000383ffff */
[----:B------:R-:W-:Y:S05]  /*8c00*/  BRA `(.L_x_60) ;  /* 0xffffffa000b87947 */ /* 0x000fea000383ffff */
.L_x_63:
[----:B------:R-:W-:Y:S01]  /*8c10*/  BSSY B0, `(.L_x_136) ;  /* 0x0000006000007945 */ /* 0x000fe20003800000 */
[----:B------:R-:W-:-:S07]  /*8c20*/  MOV R15, 0xffffffff ;  /* 0xffffffff000f7802 */ /* 0x000fce0000000f00 */
[----:B-1---5:R-:W-:Y:S05]  /*8c30*/  WARPSYNC.COLLECTIVE R15, `(.L_x_137) ;  /* 0x000000000f0c7348 */ /* 0x022fea0003c00000 */
[----:B------:R-:W-:Y:S02]  /*8c40*/  ELECT P6, UR79, PT ;  /* 0x00000000004f782f */ /* 0x000fe400038c0000 */
[----:B------:R-:W-:Y:S01]  /*8c50*/  MOV R14, UR79 ;  /* 0x0000004f000e7c02 */ /* 0x000fe20008000f00 */
[----:B-1---5:R-:W-:Y:S10]  /*8c60*/  ENDCOLLECTIVE ;  /* 0x000000000000791b */ /* 0x022ff40003800000 */
.L_x_137:
[----:B------:R-:W-:Y:S05]  /*8c70*/  BSYNC B0 ;  /* 0x0000000000007941 */ /* 0x000fea0003800000 */
.L_x_136:
[----:B------:R-:W-:Y:S05]  /*8c80*/  BRA `(.L_x_138) ;  /* 0xffffffa000e87947 */ /* 0x000fea000383ffff */
.L_x_65:
[----:B-1----:R-:W-:-:S04]  /*8c90*/  MOV R2, UR6 ;  /* 0x0000000600027c02 */ /* 0x002fc80008000f00 */
[----:B------:R1:W2:Y:S03]  /*8ca0*/  SYNCS.PHASECHK.TRANS64.TRYWAIT P0, [R2+URZ+0x8], R3 ;  /* 0x00000803020075a7 */ /* 0x0002a600080011ff */
[----:B--2---:R-:W-:Y:S05]  /*8cb0*/  @!P0 NANOSLEEP.SYNCS 0x989680 ;  /* 0x009896800000895d */ /* 0x004fea0003900000 */
[----:B------:R-:W2:Y:S02]  /*8cc0*/  @!P0 SYNCS.PHASECHK.TRANS64 P0, [R2+URZ+0x8], R3 ;  /* 0x00000803020085a7 */ /* 0x000ea400080010ff */
[----:B--2---:R-:W-:Y:S05]  /*8cd0*/  @!P0 BRA `(.L_x_65) ;  /* 0xfffffffc00ec8947 */ /* 0x004fea000383ffff */
[----:B------:R-:W-:Y:S05]  /*8ce0*/  BRA `(.L_x_64) ;  /* 0xffffffa000ec7947 */ /* 0x000fea000383ffff */
.L_x_66:
[----:B-1----:R1:W2:Y:S02]  /*8cf0*/  SYNCS.PHASECHK.TRANS64.TRYWAIT P0, [R0+URZ+0x60], R5 ;  /* 0x00006005000075a7 */ /* 0x0022a400080011ff */
[----:B--2---:R-:W-:Y:S05]  /*8d00*/  @!P0 NANOSLEEP.SYNCS 0x989680 ;  /* 0x009896800000895d */ /* 0x004fea0003900000 */
[----:B------:R-:W2:Y:S02]  /*8d10*/  @!P0 SYNCS.PHASECHK.TRANS64 P0, [R0+URZ+0x60], R5 ;  /* 0x00006005000085a7 */ /* 0x000ea400080010ff */
[----:B--2---:R-:W-:Y:S05]  /*8d20*/  @!P0 BRA `(.L_x_66) ;  /* 0xfffffffc00f08947 */ /* 0x004fea000383ffff */
[----:B------:R-:W-:Y:S05]  /*8d30*/  BRA `(.L_x_139) ;  /* 0xffffffa400c87947 */ /* 0x000fea000383ffff */
.L_x_68:
[----:B------:R-:W-:-:S07]  /*8d40*/  MOV R0, UR10 ;  /* 0x0000000a00007c02 */ /* 0x000fce0008000f00 */
.L_x_140:
[----:B-1----:R1:W2:Y:S02]  /*8d50*/  SYNCS.PHASECHK.TRANS64.TRYWAIT P0, [R0+URZ+0xa0], R5 ;  /* 0x0000a005000075a7 */ /* 0x0022a400080011ff */
[----:B--2---:R-:W-:Y:S05]  /*8d60*/  @!P0 NANOSLEEP.SYNCS 0x989680 ;  /* 0x009896800000895d */ /* 0x004fea0003900000 */
[----:B------:R-:W2:Y:S02]  /*8d70*/  @!P0 SYNCS.PHASECHK.TRANS64 P0, [R0+URZ+0xa0], R5 ;  /* 0x0000a005000085a7 */ /* 0x000ea400080010ff */
[----:B--2---:R-:W-:Y:S05]  /*8d80*/  @!P0 BRA `(.L_x_140) ;  /* 0xfffffffc00f08947 */ /* 0x004fea000383ffff */
[----:B------:R-:W-:Y:S05]  /*8d90*/  BRA `(.L_x_141) ;  /* 0xffffffa800147947 */ /* 0x000fea000383ffff */
.L_x_71:
[----:B------:R-:W-:Y:S07]  /*8da0*/  MOV R0, UR9 ;  /* 0x0000000900007c02 */ /* 0x000fee0008000f00 */
.L_x_142:
[----:B-1----:R1:W2:Y:S02]  /*8db0*/  SYNCS.PHASECHK.TRANS64.TRYWAIT P0, [R0+URZ], R5 ;  /* 0x00000005000075a7 */ /* 0x0022a400080011ff */
[----:B--2---:R-:W-:Y:S05]  /*8dc0*/  @!P0 NANOSLEEP.SYNCS 0x989680 ;  /* 0x009896800000895d */ /* 0x004fea0003900000 */
[----:B------:R-:W2:Y:S02]  /*8dd0*/  @!P0 SYNCS.PHASECHK.TRANS64 P0, [R0+URZ], R5 ;  /* 0x00000005000085a7 */ /* 0x000ea400080010ff */
[----:B--2---:R-:W-:Y:S05]  /*8de0*/  @!P0 BRA `(.L_x_142) ;  /* 0xfffffffc00f08947 */ /* 0x004fea000383ffff */
[----:B------:R-:W-:Y:S05]  /*8df0*/  BRA `(.L_x_70) ;  /* 0xffffffa800287947 */ /* 0x000fea000383ffff */
.L_x_75:
[----:B-1----:R-:W-:-:S07]  /*8e00*/  MOV R0, UR7 ;  /* 0x0000000700007c02 */ /* 0x002fce0008000f00 */
.L_x_143:
[----:B-1----:R1:W2:Y:S02]  /*8e10*/  SYNCS.PHASECHK.TRANS64.TRYWAIT P0, [R0+URZ], R3 ;  /* 0x00000003000075a7 */ /* 0x0022a400080011ff */
[----:B--2---:R-:W-:Y:S05]  /*8e20*/  @!P0 NANOSLEEP.SYNCS 0x989680 ;  /* 0x009896800000895d */ /* 0x004fea0003900000 */
[----:B------:R-:W2:Y:S02]  /*8e30*/  @!P0 SYNCS.PHASECHK.TRANS64 P0, [R0+URZ], R3 ;  /* 0x00000003000085a7 */ /* 0x000ea400080010ff */
[----:B--2---:R-:W-:Y:S05]  /*8e40*/  @!P0 BRA `(.L_x_143) ;  /* 0xfffffffc00f08947 */ /* 0x004fea000383ffff */
[----:B------:R-:W-:Y:S05]  /*8e50*/  BRA `(.L_x_144) ;  /* 0xffffffa800f47947 */ /* 0x000fea000383ffff */
.L_x_76:
[----:B------:R-:W-:-:S07]  /*8e60*/  MOV R0, UR7 ;  /* 0x0000000700007c02 */ /* 0x000fce0008000f00 */
.L_x_145:
[----:B-1----:R1:W2:Y:S02]  /*8e70*/  SYNCS.PHASECHK.TRANS64.TRYWAIT P0, [R0+URZ], R3 ;  /* 0x00000003000075a7 */ /* 0x0022a400080011ff */
[----:B--2---:R-:W-:Y:S05]  /*8e80*/  @!P0 NANOSLEEP.SYNCS 0x989680 ;  /* 0x009896800000895d */ /* 0x004fea0003900000 */
[----:B------:R-:W2:Y:S02]  /*8e90*/  @!P0 SYNCS.PHASECHK.TRANS64 P0, [R0+URZ], R3 ;  /* 0x00000003000085a7 */ /* 0x000ea400080010ff */
[----:B--2---:R-:W-:Y:S05]  /*8ea0*/  @!P0 BRA `(.L_x_145) ;  /* 0xfffffffc00f08947 */ /* 0x004fea000383ffff */
[----:B------:R-:W-:Y:S05]  /*8eb0*/  BRA `(.L_x_146) ;  /* 0xffffffac00007947 */ /* 0x000fea000383ffff */
.L_x_77:
[----:B------:R-:W-:-:S07]  /*8ec0*/  MOV R0, UR7 ;  /* 0x0000000700007c02 */ /* 0x000fce0008000f00 */
.L_x_147:
[----:B-1----:R1:W2:Y:S02]  /*8ed0*/  SYNCS.PHASECHK.TRANS64.TRYWAIT P0, [R0+URZ], R3 ;  /* 0x00000003000075a7 */ /* 0x0022a400080011ff */
[----:B--2---:R-:W-:Y:S05]  /*8ee0*/  @!P0 NANOSLEEP.SYNCS 0x989680 ;  /* 0x009896800000895d */ /* 0x004fea0003900000 */
[----:B------:R-:W2:Y:S02]  /*8ef0*/  @!P0 SYNCS.PHASECHK.TRANS64 P0, [R0+URZ], R3 ;  /* 0x00000003000085a7 */ /* 0x000ea400080010ff */
[----:B--2---:R-:W-:Y:S05]  /*8f00*/  @!P0 BRA `(.L_x_147) ;  /* 0xfffffffc00f08947 */ /* 0x004fea000383ffff */
[----:B------:R-:W-:Y:S05]  /*8f10*/  BRA `(.L_x_148) ;  /* 0xffffffac000c7947 */ /* 0x000fea000383ffff */
.L_x_80:
[----:B------:R-:W-:-:S07]  /*8f20*/  MOV R0, UR8 ;  /* 0x0000000800007c02 */ /* 0x000fce0008000f00 */
.L_x_149:
[----:B-1----:R1:W2:Y:S02]  /*8f30*/  SYNCS.PHASECHK.TRANS64.TRYWAIT P1, [R0+URZ+0xe0], R3 ;  /* 0x0000e003000075a7 */ /* 0x0022a400080211ff */
[----:B--2---:R-:W-:Y:S05]  /*8f40*/  @!P1 NANOSLEEP.SYNCS 0x989680 ;  /* 0x009896800000995d */ /* 0x004fea0003900000 */
[----:B------:R-:W2:Y:S02]  /*8f50*/  @!P1 SYNCS.PHASECHK.TRANS64 P1, [R0+URZ+0xe0], R3 ;  /* 0x0000e003000095a7 */ /* 0x000ea400080210ff */
[----:B--2---:R-:W-:Y:S05]  /*8f60*/  @!P1 BRA `(.L_x_149) ;  /* 0xfffffffc00f09947 */ /* 0x004fea000383ffff */
[----:B------:R-:W-:Y:S05]  /*8f70*/  BRA `(.L_x_150) ;  /* 0xffffffac00587947 */ /* 0x000fea000383ffff */
.L_x_85:
[----:B--2---:R2:W4:Y:S02]  /*8f80*/  SYNCS.PHASECHK.TRANS64.TRYWAIT P0, [R0+URZ+0x60], R3 ;  /* 0x00006003000075a7 */ /* 0x00452400080011ff */
[----:B----4-:R-:W-:Y:S05]  /*8f90*/  @!P0 NANOSLEEP.SYNCS 0x989680 ;  /* 0x009896800000895d */ /* 0x010fea0003900000 */
[----:B------:R-:W4:Y:S02]  /*8fa0*/  @!P0 SYNCS.PHASECHK.TRANS64 P0, [R0+URZ+0x60], R3 ;  /* 0x00006003000085a7 */ /* 0x000f2400080010ff */
[----:B----4-:R-:W-:Y:S05]  /*8fb0*/  @!P0 BRA `(.L_x_85) ;  /* 0xfffffffc00f08947 */ /* 0x010fea000383ffff */
[----:B------:R-:W-:Y:S05]  /*8fc0*/  BRA `(.L_x_151) ;  /* 0xffffffb000647947 */ /* 0x000fea000383ffff */
.L_x_88:
[----:B------:R-:W-:Y:S07]  /*8fd0*/  MOV R0, UR6 ;  /* 0x0000000600007c02 */ /* 0x000fee0008000f00 */
.L_x_152:
[----:B--2---:R2:W4:Y:S02]  /*8fe0*/  SYNCS.PHASECHK.TRANS64.TRYWAIT P0, [R0+URZ+0x58], R3 ;  /* 0x00005803000075a7 */ /* 0x00452400080011ff */
[----:B----4-:R-:W-:Y:S05]  /*8ff0*/  @!P0 NANOSLEEP.SYNCS 0x989680 ;  /* 0x009896800000895d */ /* 0x010fea0003900000 */
[----:B------:R-:W4:Y:S02]  /*9000*/  @!P0 SYNCS.PHASECHK.TRANS64 P0, [R0+URZ+0x58], R3 ;  /* 0x00005803000085a7 */ /* 0x000f2400080010ff */
[----:B----4-:R-:W-:Y:S05]  /*9010*/  @!P0 BRA `(.L_x_152) ;  /* 0xfffffffc00f08947 */ /* 0x010fea000383ffff */
[----:B------:R-:W-:Y:S05]  /*9020*/  BRA `(.L_x_87) ;  /* 0xffffffb400447947 */ /* 0x000fea000383ffff */
.L_x_91:
[----:B--2---:R-:W-:Y:S07]  /*9030*/  MOV R3, UR6 ;  /* 0x0000000600037c02 */ /* 0x004fee0008000f00 */
.L_x_153:
[----:B-1----:R1:W2:Y:S02]  /*9040*/  SYNCS.PHASECHK.TRANS64.TRYWAIT P0, [R3+URZ+0x40], R12 ;  /* 0x0000400c030075a7 */ /* 0x0022a400080011ff */
[----:B--2---:R-:W-:Y:S05]  /*9050*/  @!P0 NANOSLEEP.SYNCS 0x989680 ;  /* 0x009896800000895d */ /* 0x004fea0003900000 */
[----:B------:R-:W2:Y:S02]  /*9060*/  @!P0 SYNCS.PHASECHK.TRANS64 P0, [R3+URZ+0x40], R12 ;  /* 0x0000400c030085a7 */ /* 0x000ea400080010ff */
[----:B--2---:R-:W-:Y:S05]  /*9070*/  @!P0 BRA `(.L_x_153) ;  /* 0xfffffffc00f08947 */ /* 0x004fea000383ffff */
[----:B------:R-:W-:Y:S05]  /*9080*/  BRA `(.L_x_154) ;  /* 0xffffffb400bc7947 */ /* 0x000fea000383ffff */
.L_x_92:
[----:B------:R-:W-:Y:S07]  /*9090*/  MOV R3, UR6 ;  /* 0x0000000600037c02 */ /* 0x000fee0008000f00 */
.L_x_155:
[----:B-1----:R1:W2:Y:S02]  /*90a0*/  SYNCS.PHASECHK.TRANS64.TRYWAIT P0, [R3+URZ+0x48], R12 ;  /* 0x0000480c030075a7 */ /* 0x0022a400080011ff */
[----:B--2---:R-:W-:Y:S05]  /*90b0*/  @!P0 NANOSLEEP.SYNCS 0x989680 ;  /* 0x009896800000895d */ /* 0x004fea0003900000 */
[----:B------:R-:W2:Y:S02]  /*90c0*/  @!P0 SYNCS.PHASECHK.TRANS64 P0, [R3+URZ+0x48], R12 ;  /* 0x0000480c030085a7 */ /* 0x000ea400080010ff */
[----:B--2---:R-:W-:Y:S05]  /*90d0*/  @!P0 BRA `(.L_x_155) ;  /* 0xfffffffc00f08947 */ /* 0x004fea000383ffff */
[----:B------:R-:W-:Y:S05]  /*90e0*/  BRA `(.L_x_156) ;  /* 0xffffffb8003c7947 */ /* 0x000fea000383ffff */
.L_x_94:
[----:B------:R-:W-:-:S07]  /*90f0*/  MOV R0, UR6 ;  /* 0x0000000600007c02 */ /* 0x000fce0008000f00 */
.L_x_157:
[----:B-1----:R1:W4:Y:S02]  /*9100*/  SYNCS.PHASECHK.TRANS64.TRYWAIT P0, [R0+URZ+0x40], R3 ;  /* 0x00004003000075a7 */ /* 0x00232400080011ff */
[----:B----4-:R-:W-:Y:S05]  /*9110*/  @!P0 NANOSLEEP.SYNCS 0x989680 ;  /* 0x009896800000895d */ /* 0x010fea0003900000 */
[----:B------:R-:W4:Y:S02]  /*9120*/  @!P0 SYNCS.PHASECHK.TRANS64 P0, [R0+URZ+0x40], R3 ;  /* 0x00004003000085a7 */ /* 0x000f2400080010ff */
[----:B----4-:R-:W-:Y:S05]  /*9130*/  @!P0 BRA `(.L_x_157) ;  /* 0xfffffffc00f08947 */ /* 0x010fea000383ffff */
[----:B------:R-:W-:Y:S05]  /*9140*/  BRA `(.L_x_158) ;  /* 0xffffffb800ac7947 */ /* 0x000fea000383ffff */
.L_x_96:
[----:B--2---:R2:W3:Y:S02]  /*9150*/  SYNCS.PHASECHK.TRANS64.TRYWAIT P0, [R0+URZ+0x60], R3 ;  /* 0x00006003000075a7 */ /* 0x0044e400080011ff */
[----:B---3--:R-:W-:Y:S05]  /*9160*/  @!P0 NANOSLEEP.SYNCS 0x989680 ;  /* 0x009896800000895d */ /* 0x008fea0003900000 */
[----:B------:R-:W3:Y:S02]  /*9170*/  @!P0 SYNCS.PHASECHK.TRANS64 P0, [R0+URZ+0x60], R3 ;  /* 0x00006003000085a7 */ /* 0x000ee400080010ff */
[----:B---3--:R-:W-:Y:S05]  /*9180*/  @!P0 BRA `(.L_x_96) ;  /* 0xfffffffc00f08947 */ /* 0x008fea000383ffff */
[----:B------:R-:W-:Y:S05]  /*9190*/  BRA `(.L_x_159) ;  /* 0xffffffbc00747947 */ /* 0x000fea000383ffff */
.L_x_107:
[----:B-1----:R1:W3:Y:S02]  /*91a0*/  SYNCS.PHASECHK.TRANS64.TRYWAIT P1, [R3+URZ+0x30], R0 ;  /* 0x00003000030075a7 */ /* 0x0022e400080211ff */
[----:B---3--:R-:W-:Y:S05]  /*91b0*/  @!P1 NANOSLEEP.SYNCS 0x989680 ;  /* 0x009896800000995d */ /* 0x008fea0003900000 */
[----:B------:R-:W3:Y:S02]  /*91c0*/  @!P1 SYNCS.PHASECHK.TRANS64 P1, [R3+URZ+0x30], R0 ;  /* 0x00003000030095a7 */ /* 0x000ee400080210ff */
[----:B---3--:R-:W-:Y:S05]  /*91d0*/  @!P1 BRA `(.L_x_107) ;  /* 0xfffffffc00f09947 */ /* 0x008fea000383ffff */
[----:B------:R-:W-:Y:S05]  /*91e0*/  BRA `(.L_x_106) ;  /* 0xffffffc800987947 */ /* 0x000fea000383ffff */
.L_x_109:
[----:B-1----:R1:W4:Y:S02]  /*91f0*/  SYNCS.PHASECHK.TRANS64.TRYWAIT P0, [R195+URZ+0x80], R2 ;  /* 0x00008002c30075a7 */ /* 0x00232400080011ff */
[----:B----4-:R-:W-:Y:S05]  /*9200*/  @!P0 NANOSLEEP.SYNCS 0x989680 ;  /* 0x009896800000895d */ /* 0x010fea0003900000 */
[----:B------:R-:W4:Y:S02]  /*9210*/  @!P0 SYNCS.PHASECHK.TRANS64 P0, [R195+URZ+0x80], R2 ;  /* 0x00008002c30085a7 */ /* 0x000f2400080010ff */
[----:B----4-:R-:W-:Y:S05]  /*9220*/  @!P0 BRA `(.L_x_109) ;  /* 0xfffffffc00f08947 */ /* 0x010fea000383ffff */
[----:B------:R-:W-:Y:S05]  /*9230*/  BRA `(.L_x_108) ;  /* 0xffffffc800f47947 */ /* 0x000fea000383ffff */
.L_x_118:
[----:B--2---:R2:W3:Y:S02]  /*9240*/  SYNCS.PHASECHK.TRANS64.TRYWAIT P0, [R216+URZ+0x30], R3 ;  /* 0x00003003d80075a7 */ /* 0x0044e400080011ff */
[----:B---3--:R-:W-:Y:S05]  /*9250*/  @!P0 NANOSLEEP.SYNCS 0x989680 ;  /* 0x009896800000895d */ /* 0x008fea0003900000 */
[----:B------:R-:W3:Y:S02]  /*9260*/  @!P0 SYNCS.PHASECHK.TRANS64 P0, [R216+URZ+0x30], R3 ;  /* 0x00003003d80085a7 */ /* 0x000ee400080010ff */
[----:B---3--:R-:W-:Y:S05]  /*9270*/  @!P0 BRA `(.L_x_118) ;  /* 0xfffffffc00f08947 */ /* 0x008fea000383ffff */
[----:B------:R-:W-:Y:S05]  /*9280*/  BRA `(.L_x_117) ;  /* 0xffffffe000007947 */ /* 0x000fea000383ffff */
        .weak           $__internal_0_$__cuda_sm10x_tcgen05_guardrail_trap_col_being_dealloced_not_returned_by_alloc
        .type           $__internal_0_$__cuda_sm10x_tcgen05_guardrail_trap_col_being_dealloced_not_returned_by_alloc,@function
        .size           $__internal_0_$__cuda_sm10x_tcgen05_guardrail_trap_col_being_dealloced_not_returned_by_alloc,($__internal_1_$__cuda_sm10x_tcgen05_guardrail_trap_phase_invalid_during_alloc - $__internal_0_$__cuda_sm10x_tcgen05_guardrail_trap_col_being_dealloced_not_returned_by_alloc)
$__internal_0_$__cuda_sm10x_tcgen05_guardrail_trap_col_being_dealloced_not_returned_by_alloc:
[----:B------:R-:W-:Y:S05]  /*9290*/  BPT.TRAP 0x1 ;  /* 0x000000040000795c */ /* 0x000fea0000300000 */
[----:B------:R-:W-:-:S04]  /*92a0*/  HFMA2 R3, -RZ, RZ, 0, 0 ;  /* 0x00000000ff037431 */ /* 0x000fc800000001ff */
[----:B------:R-:W-:Y:S05]  /*92b0*/  RET.REL.NODEC R2 `(_ZN7cutlass13device_kernelINS_4gemm6kernel13GemmUniversalIN4cute5tupleIJiiiiEEENS1_10collective13CollectiveMmaINS1_35MainloopSm100TmaUmmaWarpSpecializedILi3ELi2ELi4ENS5_IJNS4_1CILi2EEENSA_ILi1EEESC_EEEEENS5_IJNSA_ILi256EEENSA_ILi128EEENSA_ILi64EEEEEENS_12float_e4m3_tENS5_IJlSC_lEEESJ_SK_NS4_8TiledMMAINS4_8MMA_AtomIJNS4_10MMA_TraitsINS4_25SM100_MMA_F8F6F4_2x1SM_SSEJSJ_SJ_fSF_SG_NS4_17integral_constantINS4_4UMMA5MajorELSR_0EEESS_NSP_INSQ_7ScaleInELST_0EEESU_EEEEEENS4_6LayoutINS5_IJSC_SC_SC_EEENS5_IJNSA_ILi0EEESZ_SZ_EEEEENS5_IJNS4_10UnderscoreES12_S12_EEEEENS4_18SM100_TMA_2SM_LOADENS4_14ComposedLayoutINS4_7SwizzleILi2ELi4ELi3EEENS4_18smem_ptr_flag_bitsILi8EEENSX_INS5_IJNSA_ILi8EEESH_EEENS5_IJSH_SC_EEEEEEEvNS4_8identityES15_S1F_vS1G_EENS_8epilogue10collective18CollectiveEpilogueINS1I_23Sm100TmaWarpSpecializedILi2ELi2ELi64ELb0ELb0EEEJNS5_IJSG_SG_SH_EEENS5_IJNSX_ISG_SC_EENSX_ISH_SC_EEEEESJ_SK_SJ_SK_NS1I_6fusion15FusionCallbacksIS1M_NS1R_17LinearCombinationISJ_fSJ_fLNS_15FloatRoundStyleE2EEES1N_S1Q_JEEENS4_5SM1004TMEM4LOAD26SM100_TMEM_LOAD_32dp32b64xENS4_13SM90_TMA_LOADES1F_NS4_39AutoVectorizingCopyWithAssumedAlignmentILi128EEENS4_14SM90_TMA_STOREES1F_S23_S23_EEEvvEEEEvNT_6ParamsE) ;  /* 0xffffff6c02507950 */ /* 0x000fea0003c3ffff */
        .weak           $__internal_1_$__cuda_sm10x_tcgen05_guardrail_trap_phase_invalid_during_alloc
        .type           $__internal_1_$__cuda_sm10x_tcgen05_guardrail_trap_phase_invalid_during_alloc,@function
        .size           $__internal_1_$__cuda_sm10x_tcgen05_guardrail_trap_phase_invalid_during_alloc,($__internal_2_$__cuda_sm10x_tcgen05_guardrail_trap_unallocated_columns_being_dealloced - $__internal_1_$__cuda_sm10x_tcgen05_guardrail_trap_phase_invalid_during_alloc)
$__internal_1_$__cuda_sm10x_tcgen05_guardrail_trap_phase_invalid_during_alloc:
[----:B------:R-:W-:Y:S05]  /*92c0*/  BPT.TRAP 0x1 ;  /* 0x000000040000795c */ /* 0x000fea0000300000 */
[----:B------:R-:W-:-:S04]  /*92d0*/  MOV R3, 0x0 ;  /* 0x0000000000037802 */ /* 0x000fc80000000f00 */
[----:B------:R-:W-:Y:S05]  /*92e0*/  RET.REL.NODEC R2 `(_ZN7cutlass13device_kernelINS_4gemm6kernel13GemmUniversalIN4cute5tupleIJiiiiEEENS1_10collective13CollectiveMmaINS1_35MainloopSm100TmaUmmaWarpSpecializedILi3ELi2ELi4ENS5_IJNS4_1CILi2EEENSA_ILi1EEESC_EEEEENS5_IJNSA_ILi256EEENSA_ILi128EEENSA_ILi64EEEEEENS_12float_e4m3_tENS5_IJlSC_lEEESJ_SK_NS4_8TiledMMAINS4_8MMA_AtomIJNS4_10MMA_TraitsINS4_25SM100_MMA_F8F6F4_2x1SM_SSEJSJ_SJ_fSF_SG_NS4_17integral_constantINS4_4UMMA5MajorELSR_0EEESS_NSP_INSQ_7ScaleInELST_0EEESU_EEEEEENS4_6LayoutINS5_IJSC_SC_SC_EEENS5_IJNSA_ILi0EEESZ_SZ_EEEEENS5_IJNS4_10UnderscoreES12_S12_EEEEENS4_18SM100_TMA_2SM_LOADENS4_14ComposedLayoutINS4_7SwizzleILi2ELi4ELi3EEENS4_18smem_ptr_flag_bitsILi8EEENSX_INS5_IJNSA_ILi8EEESH_EEENS5_IJSH_SC_EEEEEEEvNS4_8identityES15_S1F_vS1G_EENS_8epilogue10collective18CollectiveEpilogueINS1I_23Sm100TmaWarpSpecializedILi2ELi2ELi64ELb0ELb0EEEJNS5_IJSG_SG_SH_EEENS5_IJNSX_ISG_SC_EENSX_ISH_SC_EEEEESJ_SK_SJ_SK_NS1I_6fusion15FusionCallbacksIS1M_NS1R_17LinearCombinationISJ_fSJ_fLNS_15FloatRoundStyleE2EEES1N_S1Q_JEEENS4_5SM1004TMEM4LOAD26SM100_TMEM_LOAD_32dp32b64xENS4_13SM90_TMA_LOADES1F_NS4_39AutoVectorizingCopyWithAssumedAlignmentILi128EEENS4_14SM90_TMA_STOREES1F_S23_S23_EEEvvEEEEvNT_6ParamsE) ;  /* 0xffffff6c02447950 */ /* 0x000fea0003c3ffff */
        .weak           $__internal_2_$__cuda_sm10x_tcgen05_guardrail_trap_unallocated_columns_being_dealloced
        .type           $__internal_2_$__cuda_sm10x_tcgen05_guardrail_trap_unallocated_columns_being_dealloced,@function
        .size           $__internal_2_$__cuda_sm10x_tcgen05_guardrail_trap_unallocated_columns_being_dealloced,(.L_x_161 - $__internal_2_$__cuda_sm10x_tcgen05_guardrail_trap_unallocated_columns_being_dealloced)
$__internal_2_$__cuda_sm10x_tcgen05_guardrail_trap_unallocated_columns_being_dealloced:
[----:B------:R-:W-:Y:S05]  /*92f0*/  BPT.TRAP 0x1 ;  /* 0x000000040000795c */ /* 0x000fea0000300000 */
[----:B------:R-:W-:-:S04]  /*9300*/  HFMA2 R3, -RZ, RZ, 0, 0 ;  /* 0x00000000ff037431 */ /* 0x000fc800000001ff */
[----:B------:R-:W-:Y:S05]  /*9310*/  RET.REL.NODEC R2 `(_ZN7cutlass13device_kernelINS_4gemm6kernel13GemmUniversalIN4cute5tupleIJiiiiEEENS1_10collective13CollectiveMmaINS1_35MainloopSm100TmaUmmaWarpSpecializedILi3ELi2ELi4ENS5_IJNS4_1CILi2EEENSA_ILi1EEESC_EEEEENS5_IJNSA_ILi256EEENSA_ILi128EEENSA_ILi64EEEEEENS_12float_e4m3_tENS5_IJlSC_lEEESJ_SK_NS4_8TiledMMAINS4_8MMA_AtomIJNS4_10MMA_TraitsINS4_25SM100_MMA_F8F6F4_2x1SM_SSEJSJ_SJ_fSF_SG_NS4_17integral_constantINS4_4UMMA5MajorELSR_0EEESS_NSP_INSQ_7ScaleInELST_0EEESU_EEEEEENS4_6LayoutINS5_IJSC_SC_SC_EEENS5_IJNSA_ILi0EEESZ_SZ_EEEEENS5_IJNS4_10UnderscoreES12_S12_EEEEENS4_18SM100_TMA_2SM_LOADENS4_14ComposedLayoutINS4_7SwizzleILi2ELi4ELi3EEENS4_18smem_ptr_flag_bitsILi8EEENSX_INS5_IJNSA_ILi8EEESH_EEENS5_IJSH_SC_EEEEEEEvNS4_8identityES15_S1F_vS1G_EENS_8epilogue10collective18CollectiveEpilogueINS1I_23Sm100TmaWarpSpecializedILi2ELi2ELi64ELb0ELb0EEEJNS5_IJSG_SG_SH_EEENS5_IJNSX_ISG_SC_EENSX_ISH_SC_EEEEESJ_SK_SJ_SK_NS1I_6fusion15FusionCallbacksIS1M_NS1R_17LinearCombinationISJ_fSJ_fLNS_15FloatRoundStyleE2EEES1N_S1Q_JEEENS4_5SM1004TMEM4LOAD26SM100_TMEM_LOAD_32dp32b64xENS4_13SM90_TMA_LOADES1F_NS4_39AutoVectorizingCopyWithAssumedAlignmentILi128EEENS4_14SM90_TMA_STOREES1F_S23_S23_EEEvvEEEEvNT_6ParamsE) ;  /* 0xffffff6c02387950 */ /* 0x000fea0003c3ffff */
.L_x_160:
[----:B------:R-:W-:-:S00]  /*9320*/  BRA `(.L_x_160) ;  /* 0xfffffffc00fc7947 */ /* 0x000fc0000383ffff */
[----:B------:R-:W-:-:S00]  /*9330*/  NOP ;  /* 0x0000000000007918 */ /* 0x000fc00000000000 */
        /* <DEDUP_REMOVED lines=12> */
.L_x_161:


//--------------------- .nv.global.init           --------------------------
	.section	.nv.global.init,"aw",@progbits
.nv.global.init:
	.type		$str$27,@object
	.size		$str$27,($str$28 - $str$27)
$str$27:
        /*0000*/ 	.byte	0x28, 0x61, 0x64, 0x64, 0x72, 0x65, 0x73, 0x73, 0x20, 0x26, 0x20, 0x6d, 0x61, 0x73, 0x6b, 0x29
        /*0010*/ 	.byte	0x20, 0x3d, 0x3d, 0x20, 0x30, 0x00
	.type		$str$28,@object
	.size		$str$28,($str$26 - $str$28)
$str$28:
        /*0016*/ 	.byte	0x2f, 0x74, 0x6d, 0x70, 0x2f, 0x63, 0x75, 0x74, 0x6c, 0x61, 0x73, 0x73, 0x5f, 0x73, 0x77, 0x65
        /*0026*/ 	.byte	0x65, 0x70, 0x5f, 0x73, 0x72, 0x63, 0x2f, 0x69, 0x6e, 0x63, 0x6c, 0x75, 0x64, 0x65, 0x2f, 0x63
        /*0036*/ 	.byte	0x75, 0x74, 0x65, 0x2f, 0x70, 0x6f, 0x69, 0x6e, 0x74, 0x65, 0x72, 0x5f, 0x66, 0x6c, 0x61, 0x67
        /*0046*/ 	.byte	0x67, 0x65, 0x64, 0x2e, 0x68, 0x70, 0x70, 0x00
	.type		$str$26,@object
	.size		$str$26,($str$25 - $str$26)
$str$26:
        /*004e*/ 	.byte	0x2f, 0x74, 0x6d, 0x70, 0x2f, 0x63, 0x75, 0x74, 0x6c, 0x61, 0x73, 0x73, 0x5f, 0x73, 0x77, 0x65
        /*005e*/ 	.byte	0x65, 0x70, 0x5f, 0x73, 0x72, 0x63, 0x2f, 0x69, 0x6e, 0x63, 0x6c, 0x75, 0x64, 0x65, 0x2f, 0x63
        /*006e*/ 	.byte	0x75, 0x74, 0x65, 0x2f, 0x61, 0x74, 0x6f, 0x6d, 0x2f, 0x63, 0x6f, 0x70, 0x79, 0x5f, 0x74, 0x72
        /*007e*/ 	.byte	0x61, 0x69, 0x74, 0x73, 0x5f, 0x73, 0x6d, 0x31, 0x30, 0x30, 0x2e, 0x68, 0x70, 0x70, 0x00
	.type		$str$25,@object
	.size		$str$25,(__unnamed_1 - $str$25)
$str$25:
        /*008d*/ 	.byte	0x28, 0x28, 0x75, 0x69, 0x6e, 0x74, 0x33, 0x32, 0x5f, 0x74, 0x28, 0x74, 0x68, 0x72, 0x65, 0x61
        /*009d*/ 	.byte	0x64, 0x49, 0x64, 0x78, 0x2e, 0x78, 0x29, 0x20, 0x2f, 0x20, 0x33, 0x32, 0x29, 0x20, 0x25, 0x20
        /*00ad*/ 	.byte	0x34, 0x29, 0x20, 0x3d, 0x3d, 0x20, 0x28, 0x28, 0x28, 0x74, 0x6d, 0x65, 0x6d, 0x5f, 0x61, 0x64
        /*00bd*/ 	.byte	0x64, 0x72, 0x20, 0x3e, 0x3e, 0x20, 0x31, 0x36, 0x29, 0x20, 0x2f, 0x20, 0x33, 0x32, 0x29, 0x20
        /*00cd*/ 	.byte	0x25, 0x20, 0x34, 0x29, 0x00
	.type		__unnamed_1,@object
	.size		__unnamed_1,(__unnamed_2 - __unnamed_1)
__unnamed_1:
        /*00d2*/ 	.byte	0x61, 0x75, 0x74, 0x6f, 0x20, 0x63, 0x75, 0x74, 0x65, 0x3a, 0x3a, 0x61, 0x73, 0x5f, 0x70, 0x6f
        /* <DEDUP_REMOVED lines=24> */
        /*0262*/ 	.byte	0x43, 0x3c, 0x38, 0x31, 0x39, 0x32, 0x3e, 0x3e, 0x3e, 0x3e, 0x5d, 0x00
	.type		__unnamed_2,@object
	.size		__unnamed_2,(.L_2 - __unnamed_2)
__unnamed_2:
        /* <DEDUP_REMOVED lines=42> */
        /*050e*/ 	.byte	0x3e, 0x3e, 0x3e, 0x3e, 0x5d, 0x00
.L_2:


//--------------------- .nv.shared._ZN7cutlass13device_kernelINS_4gemm6kernel13GemmUniversalIN4cute5tupleIJiiiiEEENS1_10collective13CollectiveMmaINS1_35MainloopSm100TmaUmmaWarpSpecializedILi3ELi2ELi4ENS5_IJNS4_1CILi2EEENSA_ILi1EEESC_EEEEENS5_IJNSA_ILi256EEENSA_ILi128EEENSA_ILi64EEEEEENS_12float_e4m3_tENS5_IJlSC_lEEESJ_SK_NS4_8TiledMMAINS4_8MMA_AtomIJNS4_10MMA_TraitsINS4_25SM100_MMA_F8F6F4_2x1SM_SSEJSJ_SJ_fSF_SG_NS4_17integral_constantINS4_4UMMA5MajorELSR_0EEESS_NSP_INSQ_7ScaleInELST_0EEESU_EEEEEENS4_6LayoutINS5_IJSC_SC_SC_EEENS5_IJNSA_ILi0EEESZ_SZ_EEEEENS5_IJNS4_10UnderscoreES12_S12_EEEEENS4_18SM100_TMA_2SM_LOADENS4_14ComposedLayoutINS4_7SwizzleILi2ELi4ELi3EEENS4_18smem_ptr_flag_bitsILi8EEENSX_INS5_IJNSA_ILi8EEESH_EEENS5_IJSH_SC_EEEEEEEvNS4_8identityES15_S1F_vS1G_EENS_8epilogue10collective18CollectiveEpilogueINS1I_23Sm100TmaWarpSpecializedILi2ELi2ELi64ELb0ELb0EEEJNS5_IJSG_SG_SH_EEENS5_IJNSX_ISG_SC_EENSX_ISH_SC_EEEEESJ_SK_SJ_SK_NS1I_6fusion15FusionCallbacksIS1M_NS1R_17LinearCombinationISJ_fSJ_fLNS_15FloatRoundStyleE2EEES1N_S1Q_JEEENS4_5SM1004TMEM4LOAD26SM100_TMEM_LOAD_32dp32b64xENS4_13SM90_TMA_LOADES1F_NS4_39AutoVectorizingCopyWithAssumedAlignmentILi128EEENS4_14SM90_TMA_STOREES1F_S23_S23_EEEvvEEEEvNT_6ParamsE --------------------------
	.section	.nv.shared._ZN7cutlass13device_kernelINS_4gemm6kernel13GemmUniversalIN4cute5tupleIJiiiiEEENS1_10collective13CollectiveMmaINS1_35MainloopSm100TmaUmmaWarpSpecializedILi3ELi2ELi4ENS5_IJNS4_1CILi2EEENSA_ILi1EEESC_EEEEENS5_IJNSA_ILi256EEENSA_ILi128EEENSA_ILi64EEEEEENS_12float_e4m3_tENS5_IJlSC_lEEESJ_SK_NS4_8TiledMMAINS4_8MMA_AtomIJNS4_10MMA_TraitsINS4_25SM100_MMA_F8F6F4_2x1SM_SSEJSJ_SJ_fSF_SG_NS4_17integral_constantINS4_4UMMA5MajorELSR_0EEESS_NSP_INSQ_7ScaleInELST_0EEESU_EEEEEENS4_6LayoutINS5_IJSC_SC_SC_EEENS5_IJNSA_ILi0EEESZ_SZ_EEEEENS5_IJNS4_10UnderscoreES12_S12_EEEEENS4_18SM100_TMA_2SM_LOADENS4_14ComposedLayoutINS4_7SwizzleILi2ELi4ELi3EEENS4_18smem_ptr_flag_bitsILi8EEENSX_INS5_IJNSA_ILi8EEESH_EEENS5_IJSH_SC_EEEEEEEvNS4_8identityES15_S1F_vS1G_EENS_8epilogue10collective18CollectiveEpilogueINS1I_23Sm100TmaWarpSpecializedILi2ELi2ELi64ELb0ELb0EEEJNS5_IJSG_SG_SH_EEENS5_IJNSX_ISG_SC_EENSX_ISH_SC_EEEEESJ_SK_SJ_SK_NS1I_6fusion15FusionCallbacksIS1M_NS1R_17LinearCombinationISJ_fSJ_fLNS_15FloatRoundStyleE2EEES1N_S1Q_JEEENS4_5SM1004TMEM4LOAD26SM100_TMEM_LOAD_32dp32b64xENS4_13SM90_TMA_LOADES1F_NS4_39AutoVectorizingCopyWithAssumedAlignmentILi128EEENS4_14SM90_TMA_STOREES1F_S23_S23_EEEvvEEEEvNT_6ParamsE,"aw",@nobits
	.sectionflags	@""
	.align	16
	.zero		1024


//--------------------- .nv.shared.reserved.0     --------------------------
	.section	.nv.shared.reserved.0,"aw",@nobits
	.weak		__nv_reservedSMEM_offset_0_alias
	.size		__nv_reservedSMEM_offset_0_alias, 0, 64
	.other		__nv_reservedSMEM_offset_0_alias,@"STO_CUDA_RESERVED_SHARED STV_DEFAULT"
__nv_reservedSMEM_offset_0_alias:
	.zero		0
.nv.shared.reserved.0:
	.zero		64
	.weak		__nv_reservedSMEM_tcgen05_partition
	.type		__nv_reservedSMEM_tcgen05_partition,@object
	.size		__nv_reservedSMEM_tcgen05_partition,(.L_0 - __nv_reservedSMEM_tcgen05_partition)
__nv_reservedSMEM_tcgen05_partition:
	.zero		32
.L_0:


//--------------------- .nv.global                --------------------------
	.section	.nv.global,"aw",@nobits
.nv.global:
	.type		_ZN39_INTERNAL_06a3eb20_4_k_cu_367f5d1b_82874cute1_E,@object
	.size		_ZN39_INTERNAL_06a3eb20_4_k_cu_367f5d1b_82874cute1_E,(_ZN39_INTERNAL_06a3eb20_4_k_cu_367f5d1b_82874cuda3std3__45__cpo6cbeginE - _ZN39_INTERNAL_06a3eb20_4_k_cu_367f5d1b_82874cute1_E)
_ZN39_INTERNAL_06a3eb20_4_k_cu_367f5d1b_82874cute1_E:
	.zero		1
	.type		_ZN39_INTERNAL_06a3eb20_4_k_cu_367f5d1b_82874cuda3std3__45__cpo6cbeginE,@object
	.size		_ZN39_INTERNAL_06a3eb20_4_k_cu_367f5d1b_82874cuda3std3__45__cpo6cbeginE,(_ZN39_INTERNAL_06a3eb20_4_k_cu_367f5d1b_82874cuda3std3__48in_placeE - _ZN39_INTERNAL_06a3eb20_4_k_cu_367f5d1b_82874cuda3std3__45__cpo6cbeginE)
_ZN39_INTERNAL_06a3eb20_4_k_cu_367f5d1b_82874cuda3std3__45__cpo6cbeginE:
	.zero		1
	.type		_ZN39_INTERNAL_06a3eb20_4_k_cu_367f5d1b_82874cuda3std3__48in_placeE,@object
	.size		_ZN39_INTERNAL_06a3eb20_4_k_cu_367f5d1b_82874cuda3std3__48in_placeE,(_ZN39_INTERNAL_06a3eb20_4_k_cu_367f5d1b_82874cuda3std6ranges3__45__cpo9iter_moveE - _ZN39_INTERNAL_06a3eb20_4_k_cu_367f5d1b_82874cuda3std3__48in_placeE)
_ZN39_INTERNAL_06a3eb20_4_k_cu_367f5d1b_82874cuda3std3__48in_placeE:
	.zero		1
	.type		_ZN39_INTERNAL_06a3eb20_4_k_cu_367f5d1b_82874cuda3std6ranges3__45__cpo9iter_moveE,@object
	.size		_ZN39_INTERNAL_06a3eb20_4_k_cu_367f5d1b_82874cuda3std6ranges3__45__cpo9iter_moveE,(_ZN39_INTERNAL_06a3eb20_4_k_cu_367f5d1b_82874cuda3std3__45__cpo5beginE - _ZN39_INTERNAL_06a3eb20_4_k_cu_367f5d1b_82874cuda3std6ranges3__45__cpo9iter_moveE)
_ZN39_INTERNAL_06a3eb20_4_k_cu_367f5d1b_82874cuda3std6ranges3__45__cpo9iter_moveE:
	.zero		1
	.type		_ZN39_INTERNAL_06a3eb20_4_k_cu_367f5d1b_82874cuda3std3__45__cpo5beginE,@object
	.size		_ZN39_INTERNAL_06a3eb20_4_k_cu_367f5d1b_82874cuda3std3__45__cpo5beginE,(_ZN39_INTERNAL_06a3eb20_4_k_cu_367f5d1b_82874cuda3std3__441_GLOBAL__N__06a3eb20_4_k_cu_367f5d1b_82876ignoreE - _ZN39_INTERNAL_06a3eb20_4_k_cu_367f5d1b_82874cuda3std3__45__cpo5beginE)
_ZN39_INTERNAL_06a3eb20_4_k_cu_367f5d1b_82874cuda3std3__45__cpo5beginE:
	.zero		1
	.type		_ZN39_INTERNAL_06a3eb20_4_k_cu_367f5d1b_82874cuda3std3__441_GLOBAL__N__06a3eb20_4_k_cu_367f5d1b_82876ignoreE,@object
	.size		_ZN39_INTERNAL_06a3eb20_4_k_cu_367f5d1b_82874cuda3std3__441_GLOBAL__N__06a3eb20_4_k_cu_367f5d1b_82876ignoreE,(_ZN39_INTERNAL_06a3eb20_4_k_cu_367f5d1b_82874cute7productE - _ZN39_INTERNAL_06a3eb20_4_k_cu_367f5d1b_82874cuda3std3__441_GLOBAL__N__06a3eb20_4_k_cu_367f5d1b_82876ignoreE)
_ZN39_INTERNAL_06a3eb20_4_k_cu_367f5d1b_82874cuda3std3__441_GLOBAL__N__06a3eb20_4_k_cu_367f5d1b_82876ignoreE:
	.zero		1
	.type		_ZN39_INTERNAL_06a3eb20_4_k_cu_367f5d1b_82874cute7productE,@object
	.size		_ZN39_INTERNAL_06a3eb20_4_k_cu_367f5d1b_82874cute7productE,(_ZN39_INTERNAL_06a3eb20_4_k_cu_367f5d1b_82874cuda3std3__45__cpo3endE - _ZN39_INTERNAL_06a3eb20_4_k_cu_367f5d1b_82874cute7productE)
_ZN39_INTERNAL_06a3eb20_4_k_cu_367f5d1b_82874cute7productE:
	.zero		1
	.type		_ZN39_INTERNAL_06a3eb20_4_k_cu_367f5d1b_82874cuda3std3__45__cpo3endE,@object
	.size		_ZN39_INTERNAL_06a3eb20_4_k_cu_367f5d1b_82874cuda3std3__45__cpo3endE,(_ZN39_INTERNAL_06a3eb20_4_k_cu_367f5d1b_82874cuda3std3__419piecewise_constructE - _ZN39_INTERNAL_06a3eb20_4_k_cu_367f5d1b_82874cuda3std3__45__cpo3endE)
_ZN39_INTERNAL_06a3eb20_4_k_cu_367f5d1b_82874cuda3std3__45__cpo3endE:
	.zero		1
	.type		_ZN39_INTERNAL_06a3eb20_4_k_cu_367f5d1b_82874cuda3std3__419piecewise_constructE,@object
	.size		_ZN39_INTERNAL_06a3eb20_4_k_cu_367f5d1b_82874cuda3std3__419piecewise_constructE,(_ZN39_INTERNAL_06a3eb20_4_k_cu_367f5d1b_82874cuda3std3__45__cpo4cendE - _ZN39_INTERNAL_06a3eb20_4_k_cu_367f5d1b_82874cuda3std3__419piecewise_constructE)
_ZN39_INTERNAL_06a3eb20_4_k_cu_367f5d1b_82874cuda3std3__419piecewise_constructE:
	.zero		1
	.type		_ZN39_INTERNAL_06a3eb20_4_k_cu_367f5d1b_82874cuda3std3__45__cpo4cendE,@object
	.size		_ZN39_INTERNAL_06a3eb20_4_k_cu_367f5d1b_82874cuda3std3__45__cpo4cendE,(_ZN39_INTERNAL_06a3eb20_4_k_cu_367f5d1b_82874cuda3std6ranges3__45__cpo4swapE - _ZN39_INTERNAL_06a3eb20_4_k_cu_367f5d1b_82874cuda3std3__45__cpo4cendE)
_ZN39_INTERNAL_06a3eb20_4_k_cu_367f5d1b_82874cuda3std3__45__cpo4cendE:
	.zero		1
	.type		_ZN39_INTERNAL_06a3eb20_4_k_cu_367f5d1b_82874cuda3std6ranges3__45__cpo4swapE,@object
	.size		_ZN39_INTERNAL_06a3eb20_4_k_cu_367f5d1b_82874cuda3std6ranges3__45__cpo4swapE,(.L_10 - _ZN39_INTERNAL_06a3eb20_4_k_cu_367f5d1b_82874cuda3std6ranges3__45__cpo4swapE)
_ZN39_INTERNAL_06a3eb20_4_k_cu_367f5d1b_82874cuda3std6ranges3__45__cpo4swapE:
	.zero		1
.L_10:


//--------------------- .nv.constant0._ZN7cutlass13device_kernelINS_4gemm6kernel13GemmUniversalIN4cute5tupleIJiiiiEEENS1_10collective13CollectiveMmaINS1_35MainloopSm100TmaUmmaWarpSpecializedILi3ELi2ELi4ENS5_IJNS4_1CILi2EEENSA_ILi1EEESC_EEEEENS5_IJNSA_ILi256EEENSA_ILi128EEENSA_ILi64EEEEEENS_12float_e4m3_tENS5_IJlSC_lEEESJ_SK_NS4_8TiledMMAINS4_8MMA_AtomIJNS4_10MMA_TraitsINS4_25SM100_MMA_F8F6F4_2x1SM_SSEJSJ_SJ_fSF_SG_NS4_17integral_constantINS4_4UMMA5MajorELSR_0EEESS_NSP_INSQ_7ScaleInELST_0EEESU_EEEEEENS4_6LayoutINS5_IJSC_SC_SC_EEENS5_IJNSA_ILi0EEESZ_SZ_EEEEENS5_IJNS4_10UnderscoreES12_S12_EEEEENS4_18SM100_TMA_2SM_LOADENS4_14ComposedLayoutINS4_7SwizzleILi2ELi4ELi3EEENS4_18smem_ptr_flag_bitsILi8EEENSX_INS5_IJNSA_ILi8EEESH_EEENS5_IJSH_SC_EEEEEEEvNS4_8identityES15_S1F_vS1G_EENS_8epilogue10collective18CollectiveEpilogueINS1I_23Sm100TmaWarpSpecializedILi2ELi2ELi64ELb0ELb0EEEJNS5_IJSG_SG_SH_EEENS5_IJNSX_ISG_SC_EENSX_ISH_SC_EEEEESJ_SK_SJ_SK_NS1I_6fusion15FusionCallbacksIS1M_NS1R_17LinearCombinationISJ_fSJ_fLNS_15FloatRoundStyleE2EEES1N_S1Q_JEEENS4_5SM1004TMEM4LOAD26SM100_TMEM_LOAD_32dp32b64xENS4_13SM90_TMA_LOADES1F_NS4_39AutoVectorizingCopyWithAssumedAlignmentILi128EEENS4_14SM90_TMA_STOREES1F_S23_S23_EEEvvEEEEvNT_6ParamsE --------------------------
	.section	.nv.constant0._ZN7cutlass13device_kernelINS_4gemm6kernel13GemmUniversalIN4cute5tupleIJiiiiEEENS1_10collective13CollectiveMmaINS1_35MainloopSm100TmaUmmaWarpSpecializedILi3ELi2ELi4ENS5_IJNS4_1CILi2EEENSA_ILi1EEESC_EEEEENS5_IJNSA_ILi256EEENSA_ILi128EEENSA_ILi64EEEEEENS_12float_e4m3_tENS5_IJlSC_lEEESJ_SK_NS4_8TiledMMAINS4_8MMA_AtomIJNS4_10MMA_TraitsINS4_25SM100_MMA_F8F6F4_2x1SM_SSEJSJ_SJ_fSF_SG_NS4_17integral_constantINS4_4UMMA5MajorELSR_0EEESS_NSP_INSQ_7ScaleInELST_0EEESU_EEEEEENS4_6LayoutINS5_IJSC_SC_SC_EEENS5_IJNSA_ILi0EEESZ_SZ_EEEEENS5_IJNS4_10UnderscoreES12_S12_EEEEENS4_18SM100_TMA_2SM_LOADENS4_14ComposedLayoutINS4_7SwizzleILi2ELi4ELi3EEENS4_18smem_ptr_flag_bitsILi8EEENSX_INS5_IJNSA_ILi8EEESH_EEENS5_IJSH_SC_EEEEEEEvNS4_8identityES15_S1F_vS1G_EENS_8epilogue10collective18CollectiveEpilogueINS1I_23Sm100TmaWarpSpecializedILi2ELi2ELi64ELb0ELb0EEEJNS5_IJSG_SG_SH_EEENS5_IJNSX_ISG_SC_EENSX_ISH_SC_EEEEESJ_SK_SJ_SK_NS1I_6fusion15FusionCallbacksIS1M_NS1R_17LinearCombinationISJ_fSJ_fLNS_15FloatRoundStyleE2EEES1N_S1Q_JEEENS4_5SM1004TMEM4LOAD26SM100_TMEM_LOAD_32dp32b64xENS4_13SM90_TMA_LOADES1F_NS4_39AutoVectorizingCopyWithAssumedAlignmentILi128EEENS4_14SM90_TMA_STOREES1F_S23_S23_EEEvvEEEEvNT_6ParamsE,"a",@progbits
	.sectionflags	@""
	.align	4
.nv.constant0._ZN7cutlass13device_kernelINS_4gemm6kernel13GemmUniversalIN4cute5tupleIJiiiiEEENS1_10collective13CollectiveMmaINS1_35MainloopSm100TmaUmmaWarpSpecializedILi3ELi2ELi4ENS5_IJNS4_1CILi2EEENSA_ILi1EEESC_EEEEENS5_IJNSA_ILi256EEENSA_ILi128EEENSA_ILi64EEEEEENS_12float_e4m3_tENS5_IJlSC_lEEESJ_SK_NS4_8TiledMMAINS4_8MMA_AtomIJNS4_10MMA_TraitsINS4_25SM100_MMA_F8F6F4_2x1SM_SSEJSJ_SJ_fSF_SG_NS4_17integral_constantINS4_4UMMA5MajorELSR_0EEESS_NSP_INSQ_7ScaleInELST_0EEESU_EEEEEENS4_6LayoutINS5_IJSC_SC_SC_EEENS5_IJNSA_ILi0EEESZ_SZ_EEEEENS5_IJNS4_10UnderscoreES12_S12_EEEEENS4_18SM100_TMA_2SM_LOADENS4_14ComposedLayoutINS4_7SwizzleILi2ELi4ELi3EEENS4_18smem_ptr_flag_bitsILi8EEENSX_INS5_IJNSA_ILi8EEESH_EEENS5_IJSH_SC_EEEEEEEvNS4_8identityES15_S1F_vS1G_EENS_8epilogue10collective18CollectiveEpilogueINS1I_23Sm100TmaWarpSpecializedILi2ELi2ELi64ELb0ELb0EEEJNS5_IJSG_SG_SH_EEENS5_IJNSX_ISG_SC_EENSX_ISH_SC_EEEEESJ_SK_SJ_SK_NS1I_6fusion15FusionCallbacksIS1M_NS1R_17LinearCombinationISJ_fSJ_fLNS_15FloatRoundStyleE2EEES1N_S1Q_JEEENS4_5SM1004TMEM4LOAD26SM100_TMEM_LOAD_32dp32b64xENS4_13SM90_TMA_LOADES1F_NS4_39AutoVectorizingCopyWithAssumedAlignmentILi128EEENS4_14SM90_TMA_STOREES1F_S23_S23_EEEvvEEEEvNT_6ParamsE:
	.zero		2944


//--------------------- SYMBOLS --------------------------

	.type		.nv.reservedSmem.offset0,@object
	.size		.nv.reservedSmem.offset0,0x4
	.type		.nv.reservedSmem.cap,@object
	.size		.nv.reservedSmem.cap,0x4
	.type		__assertfail,@function
